	.target	sm_90a

	.elftype	@"ET_EXEC"


//--------------------- .note.nv.tkinfo           --------------------------
	.section	.note.nv.tkinfo,"",@"SHT_NOTE"
	.sectionflags	@"SHF_NOTE_NV_TKINFO"
	.tkinfo
        /*0018*/ 	.word	0x00000002
        /*0030*/ 	.string	""
        /*0030*/ 	.string	"ptxas"
        /*0030*/ 	.string	"Cuda compilation tools, release 13.0, V13.0.88"
        /*0030*/ 	.string	"Build cuda_13.0.r13.0/compiler.36424714_0"
        /*0030*/ 	.string	"-arch sm_90a -m 64 "



//--------------------- .note.nv.cuinfo           --------------------------
	.section	.note.nv.cuinfo,"",@"SHT_NOTE"
	.sectionflags	@"SHF_NOTE_NV_CUINFO"
        /*0018*/ 	.short	0x0002
        /*001a*/ 	.short	0x005a
        /*001c*/ 	.short	0x0082
	.zero		2


//--------------------- .nv.info                  --------------------------
	.section	.nv.info,"",@"SHT_CUDA_INFO"
	.align	4


	//----- nvinfo : EIATTR_REGCOUNT
	.align		4
        /*0000*/ 	.byte	0x04, 0x2f
        /*0002*/ 	.short	(.L_15 - .L_14)
	.align		4
.L_14:
        /*0004*/ 	.word	index@(_ZN7cutlass13device_kernelINS_4gemm6kernel13GemmUniversalIN4cute5tupleIJiiiiEEENS1_10collective13CollectiveMmaINS1_34MainloopSm90TmaGmmaWarpSpecializedILi7ENS5_IJNS4_1CILi1EEESB_SB_EEENS1_35KernelTmaWarpSpecializedCooperativeEEENS5_IJNSA_ILi128EEESF_NSA_ILi32EEEEEEfNS5_IJlSB_lEEEfSI_NS4_8TiledMMAINS4_8MMA_AtomIJNS4_4SM904GMMA30MMA_64x128x8_F32TF32TF32_SS_TNILNSM_7ScaleInE1ELSO_1EEEEEENS4_6LayoutINS5_IJNSA_ILi2EEESB_SB_EEENS5_IJSB_NSA_ILi0EEESU_EEEEENS5_IJNS4_10UnderscoreESX_SX_EEEEENS4_13SM90_TMA_LOADENS4_14ComposedLayoutINS4_7SwizzleILi3ELi4ELi3EEENS4_18smem_ptr_flag_bitsILi32EEENSR_INS5_IJNSA_ILi8EEESG_EEENS5_IJSG_SB_EEEEEEEvNS4_8identityES10_S1A_vS1B_EENS_8epilogue10collective6detail29Sm90TmaWarpSpecializedAdapterINS1E_15DefaultEpilogueIfSI_SI_NS1D_6thread17LinearCombinationIfLi1EffLNS1I_9ScaleType4KindE0ELNS_15FloatRoundStyleE2EfEENS1_15EpilogueDefaultEEEEEvvEEEEvNT_6ParamsE)
        /*0008*/ 	.word	0x000000a8


	//----- nvinfo : EIATTR_FRAME_SIZE
	.align		4
.L_15:
        /*000c*/ 	.byte	0x04, 0x11
        /*000e*/ 	.short	(.L_17 - .L_16)
	.align		4
.L_16:
        /*0010*/ 	.word	index@(_ZN7cutlass13device_kernelINS_4gemm6kernel13GemmUniversalIN4cute5tupleIJiiiiEEENS1_10collective13CollectiveMmaINS1_34MainloopSm90TmaGmmaWarpSpecializedILi7ENS5_IJNS4_1CILi1EEESB_SB_EEENS1_35KernelTmaWarpSpecializedCooperativeEEENS5_IJNSA_ILi128EEESF_NSA_ILi32EEEEEEfNS5_IJlSB_lEEEfSI_NS4_8TiledMMAINS4_8MMA_AtomIJNS4_4SM904GMMA30MMA_64x128x8_F32TF32TF32_SS_TNILNSM_7ScaleInE1ELSO_1EEEEEENS4_6LayoutINS5_IJNSA_ILi2EEESB_SB_EEENS5_IJSB_NSA_ILi0EEESU_EEEEENS5_IJNS4_10UnderscoreESX_SX_EEEEENS4_13SM90_TMA_LOADENS4_14ComposedLayoutINS4_7SwizzleILi3ELi4ELi3EEENS4_18smem_ptr_flag_bitsILi32EEENSR_INS5_IJNSA_ILi8EEESG_EEENS5_IJSG_SB_EEEEEEEvNS4_8identityES10_S1A_vS1B_EENS_8epilogue10collective6detail29Sm90TmaWarpSpecializedAdapterINS1E_15DefaultEpilogueIfSI_SI_NS1D_6thread17LinearCombinationIfLi1EffLNS1I_9ScaleType4KindE0ELNS_15FloatRoundStyleE2EfEENS1_15EpilogueDefaultEEEEEvvEEEEvNT_6ParamsE)
        /*0014*/ 	.word	0x00000000


	//----- nvinfo : EIATTR_MIN_STACK_SIZE
	.align		4
.L_17:
        /*0018*/ 	.byte	0x04, 0x12
        /*001a*/ 	.short	(.L_19 - .L_18)
	.align		4
.L_18:
        /*001c*/ 	.word	index@(_ZN7cutlass13device_kernelINS_4gemm6kernel13GemmUniversalIN4cute5tupleIJiiiiEEENS1_10collective13CollectiveMmaINS1_34MainloopSm90TmaGmmaWarpSpecializedILi7ENS5_IJNS4_1CILi1EEESB_SB_EEENS1_35KernelTmaWarpSpecializedCooperativeEEENS5_IJNSA_ILi128EEESF_NSA_ILi32EEEEEEfNS5_IJlSB_lEEEfSI_NS4_8TiledMMAINS4_8MMA_AtomIJNS4_4SM904GMMA30MMA_64x128x8_F32TF32TF32_SS_TNILNSM_7ScaleInE1ELSO_1EEEEEENS4_6LayoutINS5_IJNSA_ILi2EEESB_SB_EEENS5_IJSB_NSA_ILi0EEESU_EEEEENS5_IJNS4_10UnderscoreESX_SX_EEEEENS4_13SM90_TMA_LOADENS4_14ComposedLayoutINS4_7SwizzleILi3ELi4ELi3EEENS4_18smem_ptr_flag_bitsILi32EEENSR_INS5_IJNSA_ILi8EEESG_EEENS5_IJSG_SB_EEEEEEEvNS4_8identityES10_S1A_vS1B_EENS_8epilogue10collective6detail29Sm90TmaWarpSpecializedAdapterINS1E_15DefaultEpilogueIfSI_SI_NS1D_6thread17LinearCombinationIfLi1EffLNS1I_9ScaleType4KindE0ELNS_15FloatRoundStyleE2EfEENS1_15EpilogueDefaultEEEEEvvEEEEvNT_6ParamsE)
        /*0020*/ 	.word	0x00000000
.L_19:


//--------------------- .nv.compat                --------------------------
	.section	.nv.compat,"",@"SHT_CUDA_COMPAT_INFO"
	.align	4
        /*0000*/ 	.byte	0x02, 0x09, 0x01, 0x00, 0x02, 0x02, 0x04, 0x00, 0x02, 0x05, 0x05, 0x00, 0x03, 0x07, 0x01, 0x01
        /*0010*/ 	.byte	0x02, 0x03, 0x01, 0x00, 0x02, 0x06, 0x01, 0x00, 0x04, 0x0b, 0x08, 0x00, 0x00, 0x00, 0x00, 0x00
        /*0020*/ 	.byte	0x00, 0x00, 0x00, 0x00


//--------------------- .nv.info._ZN7cutlass13device_kernelINS_4gemm6kernel13GemmUniversalIN4cute5tupleIJiiiiEEENS1_10collective13CollectiveMmaINS1_34MainloopSm90TmaGmmaWarpSpecializedILi7ENS5_IJNS4_1CILi1EEESB_SB_EEENS1_35KernelTmaWarpSpecializedCooperativeEEENS5_IJNSA_ILi128EEESF_NSA_ILi32EEEEEEfNS5_IJlSB_lEEEfSI_NS4_8TiledMMAINS4_8MMA_AtomIJNS4_4SM904GMMA30MMA_64x128x8_F32TF32TF32_SS_TNILNSM_7ScaleInE1ELSO_1EEEEEENS4_6LayoutINS5_IJNSA_ILi2EEESB_SB_EEENS5_IJSB_NSA_ILi0EEESU_EEEEENS5_IJNS4_10UnderscoreESX_SX_EEEEENS4_13SM90_TMA_LOADENS4_14ComposedLayoutINS4_7SwizzleILi3ELi4ELi3EEENS4_18smem_ptr_flag_bitsILi32EEENSR_INS5_IJNSA_ILi8EEESG_EEENS5_IJSG_SB_EEEEEEEvNS4_8identityES10_S1A_vS1B_EENS_8epilogue10collective6detail29Sm90TmaWarpSpecializedAdapterINS1E_15DefaultEpilogueIfSI_SI_NS1D_6thread17LinearCombinationIfLi1EffLNS1I_9ScaleType4KindE0ELNS_15FloatRoundStyleE2EfEENS1_15EpilogueDefaultEEEEEvvEEEEvNT_6ParamsE --------------------------
	.section	.nv.info._ZN7cutlass13device_kernelINS_4gemm6kernel13GemmUniversalIN4cute5tupleIJiiiiEEENS1_10collective13CollectiveMmaINS1_34MainloopSm90TmaGmmaWarpSpecializedILi7ENS5_IJNS4_1CILi1EEESB_SB_EEENS1_35KernelTmaWarpSpecializedCooperativeEEENS5_IJNSA_ILi128EEESF_NSA_ILi32EEEEEEfNS5_IJlSB_lEEEfSI_NS4_8TiledMMAINS4_8MMA_AtomIJNS4_4SM904GMMA30MMA_64x128x8_F32TF32TF32_SS_TNILNSM_7ScaleInE1ELSO_1EEEEEENS4_6LayoutINS5_IJNSA_ILi2EEESB_SB_EEENS5_IJSB_NSA_ILi0EEESU_EEEEENS5_IJNS4_10UnderscoreESX_SX_EEEEENS4_13SM90_TMA_LOADENS4_14ComposedLayoutINS4_7SwizzleILi3ELi4ELi3EEENS4_18smem_ptr_flag_bitsILi32EEENSR_INS5_IJNSA_ILi8EEESG_EEENS5_IJSG_SB_EEEEEEEvNS4_8identityES10_S1A_vS1B_EENS_8epilogue10collective6detail29Sm90TmaWarpSpecializedAdapterINS1E_15DefaultEpilogueIfSI_SI_NS1D_6thread17LinearCombinationIfLi1EffLNS1I_9ScaleType4KindE0ELNS_15FloatRoundStyleE2EfEENS1_15EpilogueDefaultEEEEEvvEEEEvNT_6ParamsE,"",@"SHT_CUDA_INFO"
	.sectionflags	@""
	.align	4


	//----- nvinfo : EIATTR_CUDA_API_VERSION
	.align		4
        /*0000*/ 	.byte	0x04, 0x37
        /*0002*/ 	.short	(.L_21 - .L_20)
.L_20:
        /*0004*/ 	.word	0x00000082


	//----- nvinfo : EIATTR_KPARAM_INFO
	.align		4
.L_21:
        /*0008*/ 	.byte	0x04, 0x17
        /*000a*/ 	.short	(.L_23 - .L_22)
.L_22:
        /*000c*/ 	.word	0x00000000
        /*0010*/ 	.short	0x0000
        /*0012*/ 	.short	0x0070
        /*0014*/ 	.byte	0x00, 0xf0, 0x01, 0x10


	//----- nvinfo : EIATTR_SPARSE_MMA_MASK
	.align		4
.L_23:
        /*0018*/ 	.byte	0x03, 0x50
        /*001a*/ 	.short	0x0000


	//----- nvinfo : EIATTR_MAXREG_COUNT
	.align		4
        /*001c*/ 	.byte	0x03, 0x1b
        /*001e*/ 	.short	0x00a8


	//----- nvinfo : EIATTR_NUM_BARRIERS
	.align		4
        /*0020*/ 	.byte	0x02, 0x4c
        /*0022*/ 	.byte	0x01
	.zero		1


	//----- nvinfo : EIATTR_EXTERNS
	.align		4
        /*0024*/ 	.byte	0x04, 0x0f
        /*0026*/ 	.short	(.L_25 - .L_24)


	//   ....[0]....
	.align		4
.L_24:
        /*0028*/ 	.word	index@(__assertfail)


	//----- nvinfo : EIATTR_MERCURY_ISA_VERSION
	.align		4
.L_25:
        /*002c*/ 	.byte	0x03, 0x5f
        /*002e*/ 	.short	0x0101


	//----- nvinfo : EIATTR_INT_WARP_WIDE_INSTR_OFFSETS
	.align		4
        /*0030*/ 	.byte	0x04, 0x31
        /*0032*/ 	.short	(.L_27 - .L_26)


	//   ....[0]....
.L_26:
        /*0034*/ 	.word	0x00000450


	//   ....[1]....
        /*0038*/ 	.word	0x00000460


	//   ....[2]....
        /*003c*/ 	.word	0x00000520


	//----- nvinfo : EIATTR_COOP_GROUP_MASK_REGIDS
	.align		4
.L_27:
        /*0040*/ 	.byte	0x04, 0x29
        /*0042*/ 	.short	(.L_29 - .L_28)


	//   ....[0]....
.L_28:
        /*0044*/ 	.word	0xffffffff


	//   ....[1]....
        /*0048*/ 	.word	0xffffffff


	//   ....[2]....
        /*004c*/ 	.word	0xffffffff


	//   ....[3]....
        /*0050*/ 	.word	0xffffffff


	//   ....[4]....
        /*0054*/ 	.word	0xffffffff


	//----- nvinfo : EIATTR_COOP_GROUP_INSTR_OFFSETS
	.align		4
.L_29:
        /*0058*/ 	.byte	0x04, 0x28
        /*005a*/ 	.short	(.L_31 - .L_30)


	//   ....[0]....
.L_30:
        /*005c*/ 	.word	0x00000060


	//   ....[1]....
        /*0060*/ 	.word	0x00000070


	//   ....[2]....
        /*0064*/ 	.word	0x00000130


	//   ....[3]....
        /*0068*/ 	.word	0x00000320


	//   ....[4]....
        /*006c*/ 	.word	0x00001220


	//----- nvinfo : EIATTR_REG_RECONFIG
	.align		4
.L_31:
        /*0070*/ 	.byte	0x01, 0x54
	.zero		2


	//----- nvinfo : EIATTR_SYSCALL_OFFSETS
	.align		4
        /*0074*/ 	.byte	0x04, 0x46
        /*0076*/ 	.short	(.L_33 - .L_32)


	//   ....[0]....
.L_32:
        /*0078*/ 	.word	0x00001410


	//----- nvinfo : EIATTR_MBARRIER_INSTR_OFFSETS
	.align		4
.L_33:
        /*007c*/ 	.byte	0x04, 0x39
        /*007e*/ 	.short	(.L_35 - .L_34)


	//   ....[0]....
.L_34:
        /*0080*/ 	.word	0x00000230
        /*0084*/ 	.word	0x000000ff
        /*0088*/ 	.word	0x00000000
        /*008c*/ 	.short	0x0100
        /*008e*/ 	.byte	0x08
	.zero		1


	//   ....[1]....
        /*0090*/ 	.word	0x00000240
        /*0094*/ 	.word	0x000000ff
        /*0098*/ 	.word	0x00000038
        /*009c*/ 	.short	0x0100
        /*009e*/ 	.byte	0x08
	.zero		1


	//   ....[2]....
        /*00a0*/ 	.word	0x00000250
        /*00a4*/ 	.word	0x000000ff
        /*00a8*/ 	.word	0x00000008
        /*00ac*/ 	.short	0x0100
        /*00ae*/ 	.byte	0x08
	.zero		1


	//   ....[3]....
        /*00b0*/ 	.word	0x00000260
        /*00b4*/ 	.word	0x000000ff
        /*00b8*/ 	.word	0x00000040
        /*00bc*/ 	.short	0x0100
        /*00be*/ 	.byte	0x08
	.zero		1


	//   ....[4]....
        /*00c0*/ 	.word	0x00000270
        /*00c4*/ 	.word	0x000000ff
        /*00c8*/ 	.word	0x00000010
        /*00cc*/ 	.short	0x0100
        /*00ce*/ 	.byte	0x08
	.zero		1


	//   ....[5]....
        /*00d0*/ 	.word	0x00000280
        /*00d4*/ 	.word	0x000000ff
        /*00d8*/ 	.word	0x00000048
        /*00dc*/ 	.short	0x0100
        /*00de*/ 	.byte	0x08
	.zero		1


	//   ....[6]....
        /*00e0*/ 	.word	0x00000290
        /*00e4*/ 	.word	0x000000ff
        /*00e8*/ 	.word	0x00000018
        /*00ec*/ 	.short	0x0100
        /*00ee*/ 	.byte	0x08
	.zero		1


	//   ....[7]....
        /*00f0*/ 	.word	0x000002a0
        /*00f4*/ 	.word	0x000000ff
        /*00f8*/ 	.word	0x00000050
        /*00fc*/ 	.short	0x0100
        /*00fe*/ 	.byte	0x08
	.zero		1


	//   ....[8]....
        /*0100*/ 	.word	0x000002b0
        /*0104*/ 	.word	0x000000ff
        /*0108*/ 	.word	0x00000020
        /*010c*/ 	.short	0x0100
        /*010e*/ 	.byte	0x08
	.zero		1


	//   ....[9]....
        /*0110*/ 	.word	0x000002c0
        /*0114*/ 	.word	0x000000ff
        /*0118*/ 	.word	0x00000058
        /*011c*/ 	.short	0x0100
        /*011e*/ 	.byte	0x08
	.zero		1


	//   ....[10]....
        /*0120*/ 	.word	0x000002d0
        /*0124*/ 	.word	0x000000ff
        /*0128*/ 	.word	0x00000028
        /*012c*/ 	.short	0x0100
        /*012e*/ 	.byte	0x08
	.zero		1


	//   ....[11]....
        /*0130*/ 	.word	0x000002e0
        /*0134*/ 	.word	0x000000ff
        /*0138*/ 	.word	0x00000060
        /*013c*/ 	.short	0x0100
        /*013e*/ 	.byte	0x08
	.zero		1


	//   ....[12]....
        /*0140*/ 	.word	0x000002f0
        /*0144*/ 	.word	0x000000ff
        /*0148*/ 	.word	0x00000030
        /*014c*/ 	.short	0x0100
        /*014e*/ 	.byte	0x08
	.zero		1


	//   ....[13]....
        /*0150*/ 	.word	0x00000300
        /*0154*/ 	.word	0x000000ff
        /*0158*/ 	.word	0x00000068
        /*015c*/ 	.short	0x0100
        /*015e*/ 	.byte	0x08
	.zero		1


	//   ....[14]....
        /*0160*/ 	.word	0x000005a0
        /*0164*/ 	.word	0x000000ff
        /*0168*/ 	.word	0x00000080
        /*016c*/ 	.short	0x0100
        /*016e*/ 	.byte	0x08
	.zero		1


	//   ....[15]....
        /*0170*/ 	.word	0x00000620
        /*0174*/ 	.word	0x000000ff
        /*0178*/ 	.word	0x00000088
        /*017c*/ 	.short	0x0100
        /*017e*/ 	.byte	0x08
	.zero		1


	//   ....[16]....
        /*0180*/ 	.word	0x00001490
        /*0184*/ 	.word	0x00000003
        /*0188*/ 	.word	0x00000000
        /*018c*/ 	.short	0x010a
        /*018e*/ 	.byte	0x3f
	.zero		1


	//   ....[17]....
        /*0190*/ 	.word	0x000014f0
        /*0194*/ 	.word	0x00000003
        /*0198*/ 	.word	0x00000000
        /*019c*/ 	.short	0x010a
        /*019e*/ 	.byte	0x3f
	.zero		1


	//   ....[18]....
        /*01a0*/ 	.word	0x00001840
        /*01a4*/ 	.word	0x000000ff
        /*01a8*/ 	.word	0x00000000
        /*01ac*/ 	.short	0x010a
        /*01ae*/ 	.byte	0x07
	.zero		1


	//   ....[19]....
        /*01b0*/ 	.word	0x00001880
        /*01b4*/ 	.word	0x000000ff
        /*01b8*/ 	.word	0x00000000
        /*01bc*/ 	.short	0x010a
        /*01be*/ 	.byte	0x07
	.zero		1


	//   ....[20]....
        /*01c0*/ 	.word	0x00001ae0
        /*01c4*/ 	.word	0x000000ff
        /*01c8*/ 	.word	0x00000000
        /*01cc*/ 	.short	0x0101
        /*01ce*/ 	.byte	0x07
	.zero		1


	//   ....[21]....
        /*01d0*/ 	.word	0x00001ce0
        /*01d4*/ 	.word	0x000000ff
        /*01d8*/ 	.word	0x00000000
        /*01dc*/ 	.short	0x0101
        /*01de*/ 	.byte	0x04
	.zero		1


	//   ....[22]....
        /*01e0*/ 	.word	0x00006280
        /*01e4*/ 	.word	0x0000000e
        /*01e8*/ 	.word	0x00000038
        /*01ec*/ 	.short	0x010a
        /*01ee*/ 	.byte	0x3f
	.zero		1


	//   ....[23]....
        /*01f0*/ 	.word	0x00006650
        /*01f4*/ 	.word	0x00000006
        /*01f8*/ 	.word	0x00000088
        /*01fc*/ 	.short	0x0101
        /*01fe*/ 	.byte	0x3f
	.zero		1


	//   ....[24]....
        /*0200*/ 	.word	0x00006d30
        /*0204*/ 	.word	0x00000007
        /*0208*/ 	.word	0x00000000
        /*020c*/ 	.short	0x010a
        /*020e*/ 	.byte	0x3f
	.zero		1


	//   ....[25]....
        /*0210*/ 	.word	0x00006db0
        /*0214*/ 	.word	0x00000009
        /*0218*/ 	.word	0x00000000
        /*021c*/ 	.short	0x010a
        /*021e*/ 	.byte	0x3f
	.zero		1


	//   ....[26]....
        /*0220*/ 	.word	0x00006e40
        /*0224*/ 	.word	0x00000006
        /*0228*/ 	.word	0x00000000
        /*022c*/ 	.short	0x010a
        /*022e*/ 	.byte	0x3f
	.zero		1


	//   ....[27]....
        /*0230*/ 	.word	0x00006ed0
        /*0234*/ 	.word	0x00000009
        /*0238*/ 	.word	0x00000000
        /*023c*/ 	.short	0x010a
        /*023e*/ 	.byte	0x3f
	.zero		1


	//   ....[28]....
        /*0240*/ 	.word	0x00006f60
        /*0244*/ 	.word	0x00000006
        /*0248*/ 	.word	0x00000000
        /*024c*/ 	.short	0x010a
        /*024e*/ 	.byte	0x3f
	.zero		1


	//   ....[29]....
        /*0250*/ 	.word	0x00006ff0
        /*0254*/ 	.word	0x00000009
        /*0258*/ 	.word	0x00000000
        /*025c*/ 	.short	0x010a
        /*025e*/ 	.byte	0x3f
	.zero		1


	//   ....[30]....
        /*0260*/ 	.word	0x00007080
        /*0264*/ 	.word	0x00000003
        /*0268*/ 	.word	0x00000000
        /*026c*/ 	.short	0x010a
        /*026e*/ 	.byte	0x3f
	.zero		1


	//   ....[31]....
        /*0270*/ 	.word	0x000070e0
        /*0274*/ 	.word	0x00000003
        /*0278*/ 	.word	0x00000000
        /*027c*/ 	.short	0x010a
        /*027e*/ 	.byte	0x3f
	.zero		1


	//   ....[32]....
        /*0280*/ 	.word	0x00007140
        /*0284*/ 	.word	0x00000004
        /*0288*/ 	.word	0x00000000
        /*028c*/ 	.short	0x010a
        /*028e*/ 	.byte	0x3f
	.zero		1


	//   ....[33]....
        /*0290*/ 	.word	0x00007210
        /*0294*/ 	.word	0x0000000e
        /*0298*/ 	.word	0x00000038
        /*029c*/ 	.short	0x010a
        /*029e*/ 	.byte	0x3f
	.zero		1


	//   ....[34]....
        /*02a0*/ 	.word	0x000072e0
        /*02a4*/ 	.word	0x00000007
        /*02a8*/ 	.word	0x00000000
        /*02ac*/ 	.short	0x010a
        /*02ae*/ 	.byte	0x3f
	.zero		1


	//   ....[35]....
        /*02b0*/ 	.word	0x00007330
        /*02b4*/ 	.word	0x00000009
        /*02b8*/ 	.word	0x00000000
        /*02bc*/ 	.short	0x010a
        /*02be*/ 	.byte	0x3f
	.zero		1


	//   ....[36]....
        /*02c0*/ 	.word	0x00007380
        /*02c4*/ 	.word	0x00000006
        /*02c8*/ 	.word	0x00000000
        /*02cc*/ 	.short	0x010a
        /*02ce*/ 	.byte	0x3f
	.zero		1


	//   ....[37]....
        /*02d0*/ 	.word	0x000073d0
        /*02d4*/ 	.word	0x00000009
        /*02d8*/ 	.word	0x00000000
        /*02dc*/ 	.short	0x010a
        /*02de*/ 	.byte	0x3f
	.zero		1


	//   ....[38]....
        /*02e0*/ 	.word	0x00007420
        /*02e4*/ 	.word	0x00000006
        /*02e8*/ 	.word	0x00000000
        /*02ec*/ 	.short	0x010a
        /*02ee*/ 	.byte	0x3f
	.zero		1


	//   ....[39]....
        /*02f0*/ 	.word	0x00007470
        /*02f4*/ 	.word	0x00000009
        /*02f8*/ 	.word	0x00000000
        /*02fc*/ 	.short	0x010a
        /*02fe*/ 	.byte	0x3f
	.zero		1


	//----- nvinfo : EIATTR_NUM_MBARRIERS
	.align		4
.L_35:
        /*0300*/ 	.byte	0x03, 0x38
        /*0302*/ 	.short	0x0010


	//----- nvinfo : EIATTR_EXIT_INSTR_OFFSETS
	.align		4
        /*0304*/ 	.byte	0x04, 0x1c
        /*0306*/ 	.short	(.L_37 - .L_36)


	//   ....[0]....
.L_36:
        /*0308*/ 	.word	0x000006c0


	//   ....[1]....
        /*030c*/ 	.word	0x00000f80


	//   ....[2]....
        /*0310*/ 	.word	0x00005960


	//   ....[3]....
        /*0314*/ 	.word	0x00005f90


	//   ....[4]....
        /*0318*/ 	.word	0x000070d0


	//----- nvinfo : EIATTR_MAX_THREADS
	.align		4
.L_37:
        /*031c*/ 	.byte	0x04, 0x05
        /*031e*/ 	.short	(.L_39 - .L_38)
.L_38:
        /*0320*/ 	.word	0x00000180
        /*0324*/ 	.word	0x00000001
        /*0328*/ 	.word	0x00000001


	//----- nvinfo : EIATTR_CRS_STACK_SIZE
	.align		4
.L_39:
        /*032c*/ 	.byte	0x04, 0x1e
        /*032e*/ 	.short	(.L_41 - .L_40)
.L_40:
        /*0330*/ 	.word	0x00000000


	//----- nvinfo : EIATTR_CBANK_PARAM_SIZE
	.align		4
.L_41:
        /*0334*/ 	.byte	0x03, 0x19
        /*0336*/ 	.short	0x0470


	//----- nvinfo : EIATTR_PARAM_CBANK
	.align		4
        /*0338*/ 	.byte	0x04, 0x0a
        /*033a*/ 	.short	(.L_43 - .L_42)
	.align		4
.L_42:
        /*033c*/ 	.word	index@(.nv.constant0._ZN7cutlass13device_kernelINS_4gemm6kernel13GemmUniversalIN4cute5tupleIJiiiiEEENS1_10collective13CollectiveMmaINS1_34MainloopSm90TmaGmmaWarpSpecializedILi7ENS5_IJNS4_1CILi1EEESB_SB_EEENS1_35KernelTmaWarpSpecializedCooperativeEEENS5_IJNSA_ILi128EEESF_NSA_ILi32EEEEEEfNS5_IJlSB_lEEEfSI_NS4_8TiledMMAINS4_8MMA_AtomIJNS4_4SM904GMMA30MMA_64x128x8_F32TF32TF32_SS_TNILNSM_7ScaleInE1ELSO_1EEEEEENS4_6LayoutINS5_IJNSA_ILi2EEESB_SB_EEENS5_IJSB_NSA_ILi0EEESU_EEEEENS5_IJNS4_10UnderscoreESX_SX_EEEEENS4_13SM90_TMA_LOADENS4_14ComposedLayoutINS4_7SwizzleILi3ELi4ELi3EEENS4_18smem_ptr_flag_bitsILi32EEENSR_INS5_IJNSA_ILi8EEESG_EEENS5_IJSG_SB_EEEEEEEvNS4_8identityES10_S1A_vS1B_EENS_8epilogue10collective6detail29Sm90TmaWarpSpecializedAdapterINS1E_15DefaultEpilogueIfSI_SI_NS1D_6thread17LinearCombinationIfLi1EffLNS1I_9ScaleType4KindE0ELNS_15FloatRoundStyleE2EfEENS1_15EpilogueDefaultEEEEEvvEEEEvNT_6ParamsE)
        /*0340*/ 	.short	0x0210
        /*0342*/ 	.short	0x0470


	//----- nvinfo : EIATTR_SW_WAR
	.align		4
.L_43:
        /*0344*/ 	.byte	0x04, 0x36
        /*0346*/ 	.short	(.L_45 - .L_44)
.L_44:
        /*0348*/ 	.word	0x00000008
.L_45:


//--------------------- .nv.callgraph             --------------------------
	.section	.nv.callgraph,"",@"SHT_CUDA_CALLGRAPH"
	.align	4
	.sectionentsize	8
	.align		4
        /*0000*/ 	.word	0x00000000
	.align		4
        /*0004*/ 	.word	0xffffffff
	.align		4
        /*0008*/ 	.word	index@(_ZN7cutlass13device_kernelINS_4gemm6kernel13GemmUniversalIN4cute5tupleIJiiiiEEENS1_10collective13CollectiveMmaINS1_34MainloopSm90TmaGmmaWarpSpecializedILi7ENS5_IJNS4_1CILi1EEESB_SB_EEENS1_35KernelTmaWarpSpecializedCooperativeEEENS5_IJNSA_ILi128EEESF_NSA_ILi32EEEEEEfNS5_IJlSB_lEEEfSI_NS4_8TiledMMAINS4_8MMA_AtomIJNS4_4SM904GMMA30MMA_64x128x8_F32TF32TF32_SS_TNILNSM_7ScaleInE1ELSO_1EEEEEENS4_6LayoutINS5_IJNSA_ILi2EEESB_SB_EEENS5_IJSB_NSA_ILi0EEESU_EEEEENS5_IJNS4_10UnderscoreESX_SX_EEEEENS4_13SM90_TMA_LOADENS4_14ComposedLayoutINS4_7SwizzleILi3ELi4ELi3EEENS4_18smem_ptr_flag_bitsILi32EEENSR_INS5_IJNSA_ILi8EEESG_EEENS5_IJSG_SB_EEEEEEEvNS4_8identityES10_S1A_vS1B_EENS_8epilogue10collective6detail29Sm90TmaWarpSpecializedAdapterINS1E_15DefaultEpilogueIfSI_SI_NS1D_6thread17LinearCombinationIfLi1EffLNS1I_9ScaleType4KindE0ELNS_15FloatRoundStyleE2EfEENS1_15EpilogueDefaultEEEEEvvEEEEvNT_6ParamsE)
	.align		4
        /*000c*/ 	.word	index@(__assertfail)
	.align		4
        /*0010*/ 	.word	0x00000000
	.align		4
        /*0014*/ 	.word	0xfffffffe
	.align		4
        /*0018*/ 	.word	0x00000000
	.align		4
        /*001c*/ 	.word	0xfffffffd
	.align		4
        /*0020*/ 	.word	0x00000000
	.align		4
        /*0024*/ 	.word	0xfffffffc


//--------------------- .nv.constant4             --------------------------
	.section	.nv.constant4,"a",@progbits
	.align	8
	.align		8
.nv.constant4:
        /*0000*/ 	.dword	__assertfail
	.align		8
        /*0008*/ 	.dword	__unnamed_1
	.align		8
        /*0010*/ 	.dword	_ZN40_INTERNAL_d6ec0faf_4_k_cu_0d45e603_200364cuda3std3__45__cpo5beginE
	.align		8
        /*0018*/ 	.dword	_ZN40_INTERNAL_d6ec0faf_4_k_cu_0d45e603_200364cuda3std3__45__cpo3endE
	.align		8
        /*0020*/ 	.dword	_ZN40_INTERNAL_d6ec0faf_4_k_cu_0d45e603_200364cuda3std3__45__cpo6cbeginE
	.align		8
        /*0028*/ 	.dword	_ZN40_INTERNAL_d6ec0faf_4_k_cu_0d45e603_200364cuda3std3__45__cpo4cendE
	.align		8
        /*0030*/ 	.dword	_ZN40_INTERNAL_d6ec0faf_4_k_cu_0d45e603_200364cuda3std3__442_GLOBAL__N__d6ec0faf_4_k_cu_0d45e603_200366ignoreE
	.align		8
        /*0038*/ 	.dword	_ZN40_INTERNAL_d6ec0faf_4_k_cu_0d45e603_200364cuda3std3__419piecewise_constructE
	.align		8
        /*0040*/ 	.dword	_ZN40_INTERNAL_d6ec0faf_4_k_cu_0d45e603_200364cuda3std3__48in_placeE
	.align		8
        /*0048*/ 	.dword	_ZN40_INTERNAL_d6ec0faf_4_k_cu_0d45e603_200364cuda3std6ranges3__45__cpo4swapE
	.align		8
        /*0050*/ 	.dword	_ZN40_INTERNAL_d6ec0faf_4_k_cu_0d45e603_200364cuda3std6ranges3__45__cpo9iter_moveE
	.align		8
        /*0058*/ 	.dword	_ZN40_INTERNAL_d6ec0faf_4_k_cu_0d45e603_200364cute7productE
	.align		8
        /*0060*/ 	.dword	_ZN40_INTERNAL_d6ec0faf_4_k_cu_0d45e603_200364cute1_E
	.align		8
        /*0068*/ 	.dword	$str$22
	.align		8
        /*0070*/ 	.dword	$str$23


//--------------------- .text._ZN7cutlass13device_kernelINS_4gemm6kernel13GemmUniversalIN4cute5tupleIJiiiiEEENS1_10collective13CollectiveMmaINS1_34MainloopSm90TmaGmmaWarpSpecializedILi7ENS5_IJNS4_1CILi1EEESB_SB_EEENS1_35KernelTmaWarpSpecializedCooperativeEEENS5_IJNSA_ILi128EEESF_NSA_ILi32EEEEEEfNS5_IJlSB_lEEEfSI_NS4_8TiledMMAINS4_8MMA_AtomIJNS4_4SM904GMMA30MMA_64x128x8_F32TF32TF32_SS_TNILNSM_7ScaleInE1ELSO_1EEEEEENS4_6LayoutINS5_IJNSA_ILi2EEESB_SB_EEENS5_IJSB_NSA_ILi0EEESU_EEEEENS5_IJNS4_10UnderscoreESX_SX_EEEEENS4_13SM90_TMA_LOADENS4_14ComposedLayoutINS4_7SwizzleILi3ELi4ELi3EEENS4_18smem_ptr_flag_bitsILi32EEENSR_INS5_IJNSA_ILi8EEESG_EEENS5_IJSG_SB_EEEEEEEvNS4_8identityES10_S1A_vS1B_EENS_8epilogue10collective6detail29Sm90TmaWarpSpecializedAdapterINS1E_15DefaultEpilogueIfSI_SI_NS1D_6thread17LinearCombinationIfLi1EffLNS1I_9ScaleType4KindE0ELNS_15FloatRoundStyleE2EfEENS1_15EpilogueDefaultEEEEEvvEEEEvNT_6ParamsE --------------------------
	.section	.text._ZN7cutlass13device_kernelINS_4gemm6kernel13GemmUniversalIN4cute5tupleIJiiiiEEENS1_10collective13CollectiveMmaINS1_34MainloopSm90TmaGmmaWarpSpecializedILi7ENS5_IJNS4_1CILi1EEESB_SB_EEENS1_35KernelTmaWarpSpecializedCooperativeEEENS5_IJNSA_ILi128EEESF_NSA_ILi32EEEEEEfNS5_IJlSB_lEEEfSI_NS4_8TiledMMAINS4_8MMA_AtomIJNS4_4SM904GMMA30MMA_64x128x8_F32TF32TF32_SS_TNILNSM_7ScaleInE1ELSO_1EEEEEENS4_6LayoutINS5_IJNSA_ILi2EEESB_SB_EEENS5_IJSB_NSA_ILi0EEESU_EEEEENS5_IJNS4_10UnderscoreESX_SX_EEEEENS4_13SM90_TMA_LOADENS4_14ComposedLayoutINS4_7SwizzleILi3ELi4ELi3EEENS4_18smem_ptr_flag_bitsILi32EEENSR_INS5_IJNSA_ILi8EEESG_EEENS5_IJSG_SB_EEEEEEEvNS4_8identityES10_S1A_vS1B_EENS_8epilogue10collective6detail29Sm90TmaWarpSpecializedAdapterINS1E_15DefaultEpilogueIfSI_SI_NS1D_6thread17LinearCombinationIfLi1EffLNS1I_9ScaleType4KindE0ELNS_15FloatRoundStyleE2EfEENS1_15EpilogueDefaultEEEEEvvEEEEvNT_6ParamsE,"ax",@progbits
	.align	128
.text._ZN7cutlass13device_kernelINS_4gemm6kernel13GemmUniversalIN4cute5tupleIJiiiiEEENS1_10collective13CollectiveMmaINS1_34MainloopSm90TmaGmmaWarpSpecializedILi7ENS5_IJNS4_1CILi1EEESB_SB_EEENS1_35KernelTmaWarpSpecializedCooperativeEEENS5_IJNSA_ILi128EEESF_NSA_ILi32EEEEEEfNS5_IJlSB_lEEEfSI_NS4_8TiledMMAINS4_8MMA_AtomIJNS4_4SM904GMMA30MMA_64x128x8_F32TF32TF32_SS_TNILNSM_7ScaleInE1ELSO_1EEEEEENS4_6LayoutINS5_IJNSA_ILi2EEESB_SB_EEENS5_IJSB_NSA_ILi0EEESU_EEEEENS5_IJNS4_10UnderscoreESX_SX_EEEEENS4_13SM90_TMA_LOADENS4_14ComposedLayoutINS4_7SwizzleILi3ELi4ELi3EEENS4_18smem_ptr_flag_bitsILi32EEENSR_INS5_IJNSA_ILi8EEESG_EEENS5_IJSG_SB_EEEEEEEvNS4_8identityES10_S1A_vS1B_EENS_8epilogue10collective6detail29Sm90TmaWarpSpecializedAdapterINS1E_15DefaultEpilogueIfSI_SI_NS1D_6thread17LinearCombinationIfLi1EffLNS1I_9ScaleType4KindE0ELNS_15FloatRoundStyleE2EfEENS1_15EpilogueDefaultEEEEEvvEEEEvNT_6ParamsE:
        .type           _ZN7cutlass13device_kernelINS_4gemm6kernel13GemmUniversalIN4cute5tupleIJiiiiEEENS1_10collective13CollectiveMmaINS1_34MainloopSm90TmaGmmaWarpSpecializedILi7ENS5_IJNS4_1CILi1EEESB_SB_EEENS1_35KernelTmaWarpSpecializedCooperativeEEENS5_IJNSA_ILi128EEESF_NSA_ILi32EEEEEEfNS5_IJlSB_lEEEfSI_NS4_8TiledMMAINS4_8MMA_AtomIJNS4_4SM904GMMA30MMA_64x128x8_F32TF32TF32_SS_TNILNSM_7ScaleInE1ELSO_1EEEEEENS4_6LayoutINS5_IJNSA_ILi2EEESB_SB_EEENS5_IJSB_NSA_ILi0EEESU_EEEEENS5_IJNS4_10UnderscoreESX_SX_EEEEENS4_13SM90_TMA_LOADENS4_14ComposedLayoutINS4_7SwizzleILi3ELi4ELi3EEENS4_18smem_ptr_flag_bitsILi32EEENSR_INS5_IJNSA_ILi8EEESG_EEENS5_IJSG_SB_EEEEEEEvNS4_8identityES10_S1A_vS1B_EENS_8epilogue10collective6detail29Sm90TmaWarpSpecializedAdapterINS1E_15DefaultEpilogueIfSI_SI_NS1D_6thread17LinearCombinationIfLi1EffLNS1I_9ScaleType4KindE0ELNS_15FloatRoundStyleE2EfEENS1_15EpilogueDefaultEEEEEvvEEEEvNT_6ParamsE,@function
        .size           _ZN7cutlass13device_kernelINS_4gemm6kernel13GemmUniversalIN4cute5tupleIJiiiiEEENS1_10collective13CollectiveMmaINS1_34MainloopSm90TmaGmmaWarpSpecializedILi7ENS5_IJNS4_1CILi1EEESB_SB_EEENS1_35KernelTmaWarpSpecializedCooperativeEEENS5_IJNSA_ILi128EEESF_NSA_ILi32EEEEEEfNS5_IJlSB_lEEEfSI_NS4_8TiledMMAINS4_8MMA_AtomIJNS4_4SM904GMMA30MMA_64x128x8_F32TF32TF32_SS_TNILNSM_7ScaleInE1ELSO_1EEEEEENS4_6LayoutINS5_IJNSA_ILi2EEESB_SB_EEENS5_IJSB_NSA_ILi0EEESU_EEEEENS5_IJNS4_10UnderscoreESX_SX_EEEEENS4_13SM90_TMA_LOADENS4_14ComposedLayoutINS4_7SwizzleILi3ELi4ELi3EEENS4_18smem_ptr_flag_bitsILi32EEENSR_INS5_IJNSA_ILi8EEESG_EEENS5_IJSG_SB_EEEEEEEvNS4_8identityES10_S1A_vS1B_EENS_8epilogue10collective6detail29Sm90TmaWarpSpecializedAdapterINS1E_15DefaultEpilogueIfSI_SI_NS1D_6thread17LinearCombinationIfLi1EffLNS1I_9ScaleType4KindE0ELNS_15FloatRoundStyleE2EfEENS1_15EpilogueDefaultEEEEEvvEEEEvNT_6ParamsE,(.L_x_200 - _ZN7cutlass13device_kernelINS_4gemm6kernel13GemmUniversalIN4cute5tupleIJiiiiEEENS1_10collective13CollectiveMmaINS1_34MainloopSm90TmaGmmaWarpSpecializedILi7ENS5_IJNS4_1CILi1EEESB_SB_EEENS1_35KernelTmaWarpSpecializedCooperativeEEENS5_IJNSA_ILi128EEESF_NSA_ILi32EEEEEEfNS5_IJlSB_lEEEfSI_NS4_8TiledMMAINS4_8MMA_AtomIJNS4_4SM904GMMA30MMA_64x128x8_F32TF32TF32_SS_TNILNSM_7ScaleInE1ELSO_1EEEEEENS4_6LayoutINS5_IJNSA_ILi2EEESB_SB_EEENS5_IJSB_NSA_ILi0EEESU_EEEEENS5_IJNS4_10UnderscoreESX_SX_EEEEENS4_13SM90_TMA_LOADENS4_14ComposedLayoutINS4_7SwizzleILi3ELi4ELi3EEENS4_18smem_ptr_flag_bitsILi32EEENSR_INS5_IJNSA_ILi8EEESG_EEENS5_IJSG_SB_EEEEEEEvNS4_8identityES10_S1A_vS1B_EENS_8epilogue10collective6detail29Sm90TmaWarpSpecializedAdapterINS1E_15DefaultEpilogueIfSI_SI_NS1D_6thread17LinearCombinationIfLi1EffLNS1I_9ScaleType4KindE0ELNS_15FloatRoundStyleE2EfEENS1_15EpilogueDefaultEEEEEvvEEEEvNT_6ParamsE)
        .other          _ZN7cutlass13device_kernelINS_4gemm6kernel13GemmUniversalIN4cute5tupleIJiiiiEEENS1_10collective13CollectiveMmaINS1_34MainloopSm90TmaGmmaWarpSpecializedILi7ENS5_IJNS4_1CILi1EEESB_SB_EEENS1_35KernelTmaWarpSpecializedCooperativeEEENS5_IJNSA_ILi128EEESF_NSA_ILi32EEEEEEfNS5_IJlSB_lEEEfSI_NS4_8TiledMMAINS4_8MMA_AtomIJNS4_4SM904GMMA30MMA_64x128x8_F32TF32TF32_SS_TNILNSM_7ScaleInE1ELSO_1EEEEEENS4_6LayoutINS5_IJNSA_ILi2EEESB_SB_EEENS5_IJSB_NSA_ILi0EEESU_EEEEENS5_IJNS4_10UnderscoreESX_SX_EEEEENS4_13SM90_TMA_LOADENS4_14ComposedLayoutINS4_7SwizzleILi3ELi4ELi3EEENS4_18smem_ptr_flag_bitsILi32EEENSR_INS5_IJNSA_ILi8EEESG_EEENS5_IJSG_SB_EEEEEEEvNS4_8identityES10_S1A_vS1B_EENS_8epilogue10collective6detail29Sm90TmaWarpSpecializedAdapterINS1E_15DefaultEpilogueIfSI_SI_NS1D_6thread17LinearCombinationIfLi1EffLNS1I_9ScaleType4KindE0ELNS_15FloatRoundStyleE2EfEENS1_15EpilogueDefaultEEEEEvvEEEEvNT_6ParamsE,@"STO_CUDA_ENTRY STV_DEFAULT"
_ZN7cutlass13device_kernelINS_4gemm6kernel13GemmUniversalIN4cute5tupleIJiiiiEEENS1_10collective13CollectiveMmaINS1_34MainloopSm90TmaGmmaWarpSpecializedILi7ENS5_IJNS4_1CILi1EEESB_SB_EEENS1_35KernelTmaWarpSpecializedCooperativeEEENS5_IJNSA_ILi128EEESF_NSA_ILi32EEEEEEfNS5_IJlSB_lEEEfSI_NS4_8TiledMMAINS4_8MMA_AtomIJNS4_4SM904GMMA30MMA_64x128x8_F32TF32TF32_SS_TNILNSM_7ScaleInE1ELSO_1EEEEEENS4_6LayoutINS5_IJNSA_ILi2EEESB_SB_EEENS5_IJSB_NSA_ILi0EEESU_EEEEENS5_IJNS4_10UnderscoreESX_SX_EEEEENS4_13SM90_TMA_LOADENS4_14ComposedLayoutINS4_7SwizzleILi3ELi4ELi3EEENS4_18smem_ptr_flag_bitsILi32EEENSR_INS5_IJNSA_ILi8EEESG_EEENS5_IJSG_SB_EEEEEEEvNS4_8identityES10_S1A_vS1B_EENS_8epilogue10collective6detail29Sm90TmaWarpSpecializedAdapterINS1E_15DefaultEpilogueIfSI_SI_NS1D_6thread17LinearCombinationIfLi1EffLNS1I_9ScaleType4KindE0ELNS_15FloatRoundStyleE2EfEENS1_15EpilogueDefaultEEEEEvvEEEEvNT_6ParamsE:
[----:B------:R-:W0:Y:S01]  /*0000*/  LDC R1, c[0x0][0x28] ;  /* 0x00000a00ff017b82 */ /* 0x000e220000000800 */
[----:B------:R-:W1:Y:S01]  /*0010*/  S2R R3, SR_TID.X ;  /* 0x0000000000037919 */ /* 0x000e620000002100 */
[----:B------:R-:W-:Y:S01]  /*0020*/  ELECT P0, URZ, PT ;  /* 0x00000000003f782f */ /* 0x000fe20003800000 */
[----:B------:R-:W-:Y:S01]  /*0030*/  BSSY B0, `(.L_x_0) ;  /* 0x000000f000007945 */ /* 0x000fe20003800000 */
[--C-:B-1----:R-:W-:Y:S02]  /*0040*/  SHF.R.U32.HI R0, RZ, 0x5, R3.reuse ;  /* 0x00000005ff007819 */ /* 0x102fe40000011603 */
[----:B------:R-:W-:-:S03]  /*0050*/  SHF.R.U32.HI R14, RZ, 0x7, R3 ;  /* 0x00000007ff0e7819 */ /* 0x000fc60000011603 */
[----:B------:R-:W1:Y:S04]  /*0060*/  SHFL.IDX PT, R4, R0, RZ, 0x1f ;  /* 0x00001fff00047589 */ /* 0x000e6800000e0000 */
[----:B------:R2:W3:Y:S01]  /*0070*/  SHFL.IDX PT, R10, R14, RZ, 0x1f ;  /* 0x00001fff0e0a7589 */ /* 0x0004e200000e0000 */
[----:B-1----:R-:W-:-:S13]  /*0080*/  ISETP.NE.OR P0, PT, R4, RZ, !P0 ;  /* 0x000000ff0400720c */ /* 0x002fda0004705670 */
[----:B0-23--:R-:W-:Y:S05]  /*0090*/  @P0 BRA `(.L_x_1) ;  /* 0x0000000000200947 */ /* 0x00dfea0003800000 */
[----:B------:R-:W-:Y:S02]  /*00a0*/  ULDC.64 UR4, c[0x0][0x198] ;  /* 0x0000660000047ab9 */ /* 0x000fe40000000a00 */
[----:B------:R-:W-:Y:S02]  /*00b0*/  UIADD3 UR6, UP0, UR4, 0xf0, URZ ;  /* 0x000000f004067890 */ /* 0x000fe4000ff1e03f */
[----:B------:R-:W-:Y:S02]  /*00c0*/  UIADD3 UR4, UP1, UR4, 0x1f0, URZ ;  /* 0x000001f004047890 */ /* 0x000fe4000ff3e03f */
[----:B------:R-:W-:Y:S02]  /*00d0*/  UIADD3.X UR7, URZ, UR5, URZ, UP0, !UPT ;  /* 0x000000053f077290 */ /* 0x000fe400087fe43f */
[----:B------:R-:W-:-:S07]  /*00e0*/  UIADD3.X UR5, URZ, UR5, URZ, UP1, !UPT ;  /* 0x000000053f057290 */ /* 0x000fce0008ffe43f */
[----:B------:R0:W-:Y:S02]  /*00f0*/  UTMACCTL.PF [UR6] ;  /* 0x00000000060079b9 */ /* 0x0001e40008040000 */
[----:B------:R0:W-:Y:S02]  /*0100*/  UTMACCTL.PF [UR4] ;  /* 0x00000000040079b9 */ /* 0x0001e40008040000 */
[----:B0-----:R-:W-:Y:S01]  /*0110*/  NOP ;  /* 0x0000000000007918 */ /* 0x001fe20000000000 */
.L_x_1:
[----:B------:R-:W-:Y:S05]  /*0120*/  BSYNC B0 ;  /* 0x0000000000007941 */ /* 0x000fea0003800000 */
.L_x_0:
[----:B------:R-:W0:Y:S02]  /*0130*/  SHFL.IDX PT, R2, R0, RZ, 0x1f ;  /* 0x00001fff00027589 */ /* 0x000e2400000e0000 */
[----:B0-----:R-:W-:-:S13]  /*0140*/  ISETP.NE.AND P0, PT, R2, RZ, PT ;  /* 0x000000ff0200720c */ /* 0x001fda0003f05270 */
[----:B------:R-:W-:Y:S05]  /*0150*/  @P0 BRA `(.L_x_2) ;  /* 0x0000000000700947 */ /* 0x000fea0003800000 */
[----:B------:R-:W0:Y:S01]  /*0160*/  S2UR UR8, SR_CgaCtaId ;  /* 0x00000000000879c3 */ /* 0x000e220000008800 */
[----:B------:R-:W-:Y:S01]  /*0170*/  UMOV UR4, 0x400 ;  /* 0x0000040000047882 */ /* 0x000fe20000000000 */
[----:B------:R-:W-:Y:S01]  /*0180*/  UMOV UR5, 0x1 ;  /* 0x0000000100057882 */ /* 0x000fe20000000000 */
[----:B------:R-:W-:Y:S01]  /*0190*/  UMOV UR6, 0x100 ;  /* 0x0000010000067882 */ /* 0x000fe20000000000 */
[----:B------:R-:W-:Y:S01]  /*01a0*/  ELECT P0, URZ, PT ;  /* 0x00000000003f782f */ /* 0x000fe20003800000 */
[----:B------:R-:W-:-:S04]  /*01b0*/  UIADD3 UR6, -UR6, 0x100000, URZ ;  /* 0x0010000006067890 */ /* 0x000fc8000fffe13f */
[----:B------:R-:W-:Y:S02]  /*01c0*/  USHF.L.U32 UR7, UR6, 0xb, URZ ;  /* 0x0000000b06077899 */ /* 0x000fe4000800063f */
[----:B------:R-:W-:Y:S02]  /*01d0*/  USHF.L.U32 UR6, UR6, 0x1, URZ ;  /* 0x0000000106067899 */ /* 0x000fe4000800063f */
[----:B0-----:R-:W-:Y:S02]  /*01e0*/  ULEA UR8, UR8, UR4, 0x18 ;  /* 0x0000000408087291 */ /* 0x001fe4000f8ec03f */
[----:B------:R-:W-:-:S04]  /*01f0*/  UIADD3 UR4, -UR5, 0x100000, URZ ;  /* 0x0010000005047890 */ /* 0x000fc8000fffe13f */
[----:B------:R-:W-:Y:S02]  /*0200*/  USHF.L.U32 UR5, UR4, 0xb, URZ ;  /* 0x0000000b04057899 */ /* 0x000fe4000800063f */
[----:B------:R-:W-:Y:S01]  /*0210*/  USHF.L.U32 UR4, UR4, 0x1, URZ ;  /* 0x0000000104047899 */ /* 0x000fe2000800063f */
[----:B------:R-:W0:Y:S11]  /*0220*/  FENCE.VIEW.ASYNC.S ;  /* 0x00000000000073c6 */ /* 0x000e360000000000 */
[----:B0-----:R0:W1:Y:S01]  /*0230*/  SYNCS.EXCH.64 URZ, [UR8], UR4 ;  /* 0x00000004083f75b2 */ /* 0x0010620008000100 */
[----:B------:R0:W2:Y:S01]  /*0240*/  SYNCS.EXCH.64 URZ, [UR8+0x38], UR6 ;  /* 0x00003806083f75b2 */ /* 0x0000a20008000100 */
[----:B------:R0:W3:Y:S01]  /*0250*/  SYNCS.EXCH.64 URZ, [UR8+0x8], UR4 ;  /* 0x00000804083f75b2 */ /* 0x0000e20008000100 */
[----:B------:R0:W4:Y:S01]  /*0260*/  SYNCS.EXCH.64 URZ, [UR8+0x40], UR6 ;  /* 0x00004006083f75b2 */ /* 0x0001220008000100 */
[----:B------:R0:W0:Y:S01]  /*0270*/  SYNCS.EXCH.64 URZ, [UR8+0x10], UR4 ;  /* 0x00001004083f75b2 */ /* 0x0000220008000100 */
        /* <DEDUP_REMOVED lines=9> */
[----:B------:R-:W-:Y:S01]  /*0310*/  NOP ;  /* 0x0000000000007918 */ /* 0x000fe20000000000 */
.L_x_2:
[----:B------:R-:W5:Y:S01]  /*0320*/  SHFL.IDX PT, R0, R0, RZ, 0x1f ;  /* 0x00001fff00007589 */ /* 0x000f6200000e0000 */
[----:B------:R-:W-:Y:S01]  /*0330*/  ELECT P0, URZ, PT ;  /* 0x00000000003f782f */ /* 0x000fe20003800000 */
[----:B------:R-:W1:Y:S01]  /*0340*/  LDC R2, c[0x0][0x65c] ;  /* 0x00019700ff027b82 */ /* 0x000e620000000800 */
[----:B------:R-:W-:Y:S01]  /*0350*/  SHF.R.S32.HI R7, RZ, 0x1f, R4 ;  /* 0x0000001fff077819 */ /* 0x000fe20000011404 */
[----:B------:R-:W2:Y:S01]  /*0360*/  S2R R5, SR_CTAID.Y ;  /* 0x0000000000057919 */ /* 0x000ea20000002600 */
[----:B0-----:R-:W-:Y:S01]  /*0370*/  UMOV UR4, 0x20 ;  /* 0x0000002000047882 */ /* 0x001fe20000000000 */
[----:B------:R-:W-:Y:S01]  /*0380*/  NOP ;  /* 0x0000000000007918 */ /* 0x000fe20000000000 */
[----:B------:R-:W-:Y:S01]  /*0390*/  LEA.HI R7, R7, R4, RZ, 0x2 ;  /* 0x0000000407077211 */ /* 0x000fe200078f10ff */
[----:B------:R-:W0:Y:S01]  /*03a0*/  S2R R6, SR_CTAID.X ;  /* 0x0000000000067919 */ /* 0x000e220000002500 */
[----:B------:R-:W-:Y:S01]  /*03b0*/  ISETP.NE.AND P2, PT, R10, RZ, PT ;  /* 0x000000ff0a00720c */ /* 0x000fe20003f45270 */
[----:B------:R-:W-:Y:S01]  /*03c0*/  NOP ;  /* 0x0000000000007918 */ /* 0x000fe20000000000 */
[----:B------:R-:W-:-:S02]  /*03d0*/  LOP3.LUT R7, R7, 0xfffffffc, RZ, 0xc0, !PT ;  /* 0xfffffffc07077812 */ /* 0x000fc400078ec0ff */
[----:B-----5:R-:W-:Y:S02]  /*03e0*/  ISETP.NE.OR P0, PT, R0, RZ, !P0 ;  /* 0x000000ff0000720c */ /* 0x020fe40004705670 */
[----:B-1----:R-:W-:-:S04]  /*03f0*/  ISETP.NE.AND P3, PT, R2, 0x1, PT ;  /* 0x000000010200780c */ /* 0x002fc80003f65270 */
[----:B------:R-:W-:Y:S01]  /*0400*/  P2R R0, PR, RZ, 0x8 ;  /* 0x00000008ff007803 */ /* 0x000fe20000000000 */
[----:B------:R-:W-:Y:S01]  /*0410*/  IMAD.IADD R0, R4, 0x1, -R7 ;  /* 0x0000000104007824 */ /* 0x000fe200078e0a07 */
[----:B------:R-:W-:Y:S01]  /*0420*/  LOP3.LUT R4, R3, 0x7f, RZ, 0xc0, !PT ;  /* 0x0000007f03047812 */ /* 0x000fe200078ec0ff */
[----:B------:R-:W-:-:S03]  /*0430*/  IMAD.MOV.U32 R7, RZ, RZ, RZ ;  /* 0x000000ffff077224 */ /* 0x000fc600078e00ff */
[----:B------:R-:W-:Y:S01]  /*0440*/  ISETP.NE.AND P1, PT, R0, 0x3, PT ;  /* 0x000000030000780c */ /* 0x000fe20003f25270 */
[----:B------:R-:W-:Y:S01]  /*0450*/  VOTEU.ALL UP0, P0 ;  /* 0x00000000003f7886 */ /* 0x000fe20000000000 */
[----:B------:R-:W-:Y:S01]  /*0460*/  VOTEU.ALL UP1, P0 ;  /* 0x00000000003f7886 */ /* 0x000fe20000020000 */
[----:B------:R-:W0:Y:S01]  /*0470*/  @P3 LDC R17, c[0x0][0x10] ;  /* 0x00000400ff113b82 */ /* 0x000e220000000800 */
[----:B--2---:R-:W-:Y:S02]  /*0480*/  @P3 IMAD.MOV.U32 R8, RZ, RZ, R5 ;  /* 0x000000ffff083224 */ /* 0x004fe400078e0005 */
[----:B------:R-:W-:Y:S01]  /*0490*/  @!UP0 UMOV UR6, 0x400 ;  /* 0x0000040000068882 */ /* 0x000fe20000000000 */
[----:B------:R-:W-:-:S04]  /*04a0*/  @!UP0 UIADD3 UR4, -UR4, 0x100000, URZ ;  /* 0x0010000004048890 */ /* 0x000fc8000fffe13f */
[----:B------:R-:W-:Y:S02]  /*04b0*/  @!UP0 USHF.L.U32 UR5, UR4, 0xb, URZ ;  /* 0x0000000b04058899 */ /* 0x000fe4000800063f */
[----:B------:R-:W-:Y:S01]  /*04c0*/  @!UP0 USHF.L.U32 UR4, UR4, 0x1, URZ ;  /* 0x0000000104048899 */ /* 0x000fe2000800063f */
[----:B------:R-:W-:Y:S01]  /*04d0*/  @P3 IMAD.MOV.U32 R9, RZ, RZ, RZ ;  /* 0x000000ffff093224 */ /* 0x000fe200078e00ff */
[----:B------:R-:W1:Y:S08]  /*04e0*/  @!UP0 S2UR UR7, SR_CgaCtaId ;  /* 0x00000000000789c3 */ /* 0x000e700000008800 */
[----:B------:R-:W2:Y:S01]  /*04f0*/  @!P3 LDC R11, c[0x0][0xc] ;  /* 0x00000300ff0bbb82 */ /* 0x000ea20000000800 */
[----:B0-----:R-:W-:Y:S01]  /*0500*/  @P3 IMAD.WIDE.U32 R16, R6, R17, R8 ;  /* 0x0000001106103225 */ /* 0x001fe200078e0008 */
[----:B-1----:R-:W-:Y:S01]  /*0510*/  @!UP0 ULEA UR8, UR7, UR6, 0x18 ;  /* 0x0000000607088291 */ /* 0x002fe2000f8ec03f */
[----:B------:R-:W-:-:S02]  /*0520*/  VOTEU.ALL UP0, P0 ;  /* 0x00000000003f7886 */ /* 0x000fc40000000000 */
[----:B------:R-:W-:Y:S01]  /*0530*/  ULDC UR6, c[0x0][0xc] ;  /* 0x0000030000067ab9 */ /* 0x000fe20000000800 */
[----:B------:R-:W-:Y:S01]  /*0540*/  ISETP.EQ.OR P0, PT, R0, RZ, !P1 ;  /* 0x000000ff0000720c */ /* 0x000fe20004f02670 */
[----:B------:R-:W-:-:S03]  /*0550*/  ULDC UR7, c[0x0][0x10] ;  /* 0x0000040000077ab9 */ /* 0x000fc60000000800 */
[C---:B------:R-:W-:Y:S01]  /*0560*/  ISETP.EQ.AND P0, PT, R10.reuse, RZ, P0 ;  /* 0x000000ff0a00720c */ /* 0x040fe20000702270 */
[----:B------:R-:W-:Y:S02]  /*0570*/  VIADD R10, R10, 0xffffffff ;  /* 0xffffffff0a0a7836 */ /* 0x000fe40000000000 */
[----:B--2---:R-:W-:Y:S01]  /*0580*/  @!P3 IMAD.WIDE.U32 R8, R11, R5, R6 ;  /* 0x000000050b08b225 */ /* 0x004fe200078e0006 */
[----:B------:R-:W0:Y:S02]  /*0590*/  FENCE.VIEW.ASYNC.S ;  /* 0x00000000000073c6 */ /* 0x000e240000000000 */
[----:B0-----:R-:W3:Y:S01]  /*05a0*/  @!UP0 SYNCS.EXCH.64 URZ, [UR8+0x80], UR4 ;  /* 0x00008004083f85b2 */ /* 0x001ee20008000100 */
[----:B------:R-:W-:Y:S01]  /*05b0*/  SEL R18, RZ, 0x1, !P0 ;  /* 0x00000001ff127807 */ /* 0x000fe20004000000 */
[----:B------:R-:W-:Y:S01]  /*05c0*/  @P3 IMAD.MOV.U32 R11, RZ, RZ, RZ ;  /* 0x000000ffff0b3224 */ /* 0x000fe200078e00ff */
[----:B------:R-:W-:Y:S01]  /*05d0*/  ISETP.GE.U32.AND P1, PT, R10, 0x2, PT ;  /* 0x000000020a00780c */ /* 0x000fe20003f26070 */
[----:B------:R-:W-:-:S02]  /*05e0*/  @!P3 IMAD.MOV.U32 R16, RZ, RZ, R8 ;  /* 0x000000ffff10b224 */ /* 0x000fc400078e0008 */
[----:B------:R-:W-:Y:S01]  /*05f0*/  @P3 IMAD.IADD R17, R17, 0x1, R11 ;  /* 0x0000000111113824 */ /* 0x000fe200078e020b */
[----:B------:R-:W-:Y:S01]  /*0600*/  SEL R18, R18, 0x2, P1 ;  /* 0x0000000212127807 */ /* 0x000fe20000800000 */
[----:B------:R-:W-:Y:S01]  /*0610*/  @!P3 IMAD.MOV.U32 R17, RZ, RZ, R9 ;  /* 0x000000ffff11b224 */ /* 0x000fe200078e0009 */
[----:B------:R0:W3:Y:S01]  /*0620*/  @!UP1 SYNCS.EXCH.64 URZ, [UR8+0x88], UR4 ;  /* 0x00008804083f95b2 */ /* 0x0000e20008000100 */
[----:B------:R-:W-:Y:S01]  /*0630*/  NOP ;  /* 0x0000000000007918 */ /* 0x000fe20000000000 */
[----:B0-----:R-:W-:-:S03]  /*0640*/  UIMAD.WIDE.U32 UR4, UR6, UR7, URZ ;  /* 0x00000007060472a5 */ /* 0x001fc6000f8e003f */
[----:B------:R-:W-:Y:S02]  /*0650*/  ULDC UR6, c[0x0][0x14] ;  /* 0x0000050000067ab9 */ /* 0x000fe40000000800 */
[----:B------:R-:W-:Y:S02]  /*0660*/  UIMAD.WIDE.U32 UR36, UR4, UR6, URZ ;  /* 0x00000006042472a5 */ /* 0x000fe4000f8e003f */
[----:B------:R-:W-:-:S04]  /*0670*/  UIMAD UR42, UR5, UR6, URZ ;  /* 0x00000006052a72a4 */ /* 0x000fc8000f8e023f */
[----:B------:R-:W-:Y:S01]  /*0680*/  UIADD3 UR42, UR37, UR42, URZ ;  /* 0x0000002a252a7290 */ /* 0x000fe2000fffe03f */
[----:B---34-:R-:W-:Y:S06]  /*0690*/  BAR.SYNC.DEFER_BLOCKING 0x0 ;  /* 0x0000000000007b1d */ /* 0x018fec0000010000 */
[----:B------:R-:W-:Y:S05]  /*06a0*/  @!P2 BRA `(.L_x_3) ;  /* 0x0000005000b0a947 */ /* 0x000fea0003800000 */
[----:B------:R-:W-:-:S13]  /*06b0*/  ISETP.GT.U32.AND P0, PT, R10, 0x1, PT ;  /* 0x000000010a00780c */ /* 0x000fda0003f04070 */
[----:B------:R-:W-:Y:S05]  /*06c0*/  @P0 EXIT ;  /* 0x000000000000094d */ /* 0x000fea0003800000 */
[----:B------:R-:W-:Y:S01]  /*06d0*/  ULDC.64 UR4, c[0x0][0x650] ;  /* 0x0001940000047ab9 */ /* 0x000fe20000000a00 */
[----:B------:R-:W-:Y:S01]  /*06e0*/  PRMT R0, RZ, 0x7610, R0 ;  /* 0x00007610ff007816 */ /* 0x000fe20000000000 */
[----:B------:R-:W-:Y:S01]  /*06f0*/  IMAD.MOV.U32 R101, RZ, RZ, -0x1 ;  /* 0xffffffffff657424 */ /* 0x000fe200078e00ff */
[----:B------:R-:W-:Y:S01]  /*0700*/  ISETP.GE.U32.AND P0, PT, R16, UR4, PT ;  /* 0x0000000410007c0c */ /* 0x000fe2000bf06070 */
[----:B------:R-:W-:Y:S02]  /*0710*/  IMAD.MOV.U32 R100, RZ, RZ, -0x1 ;  /* 0xffffffffff647424 */ /* 0x000fe400078e00ff */
[----:B------:R-:W-:Y:S01]  /*0720*/  IMAD.MOV.U32 R99, RZ, RZ, -0x1 ;  /* 0xffffffffff637424 */ /* 0x000fe200078e00ff */
[----:B------:R-:W-:-:S13]  /*0730*/  ISETP.GE.U32.AND.EX P0, PT, R17, UR5, PT, P0 ;  /* 0x0000000511007c0c */ /* 0x000fda000bf06100 */
[----:B------:R-:W-:Y:S05]  /*0740*/  @P0 BRA `(.L_x_4) ;  /* 0x0000000400540947 */ /* 0x000fea0003800000 */
[----:B------:R-:W0:Y:S01]  /*0750*/  LDC.64 R20, c[0x0][0x628] ;  /* 0x00018a00ff147b82 */ /* 0x000e220000000a00 */
[----:B------:R-:W-:Y:S02]  /*0760*/  IMAD.MOV.U32 R8, RZ, RZ, R16 ;  /* 0x000000ffff087224 */ /* 0x000fe400078e0010 */
[----:B------:R-:W-:-:S05]  /*0770*/  IMAD.MOV.U32 R9, RZ, RZ, R17 ;  /* 0x000000ffff097224 */ /* 0x000fca00078e0011 */
[----:B------:R-:W1:Y:S08]  /*0780*/  LDC R0, c[0x0][0x630] ;  /* 0x00018c00ff007b82 */ /* 0x000e700000000800 */
[----:B------:R-:W2:Y:S01]  /*0790*/  LDC.64 R22, c[0x0][0x620] ;  /* 0x00018800ff167b82 */ /* 0x000ea20000000a00 */
[----:B0-----:R-:W-:-:S04]  /*07a0*/  ISETP.NE.U32.AND P0, PT, R20, RZ, PT ;  /* 0x000000ff1400720c */ /* 0x001fc80003f05070 */
[----:B------:R-:W-:-:S13]  /*07b0*/  ISETP.NE.AND.EX P0, PT, R21, RZ, PT, P0 ;  /* 0x000000ff1500720c */ /* 0x000fda0003f05300 */
[----:B-12---:R-:W-:Y:S05]  /*07c0*/  @!P0 BRA `(.L_x_5) ;  /* 0x0000000000288947 */ /* 0x006fea0003800000 */
[----:B------:R-:W0:Y:S02]  /*07d0*/  LDC R13, c[0x0][0x634] ;  /* 0x00018d00ff0d7b82 */ /* 0x000e240000000800 */
[----:B0-----:R-:W-:-:S05]  /*07e0*/  IADD3 R13, P0, R16, R13, RZ ;  /* 0x0000000d100d7210 */ /* 0x001fca0007f1e0ff */
[----:B------:R-:W-:-:S04]  /*07f0*/  IMAD.X R15, RZ, RZ, R17, P0 ;  /* 0x000000ffff0f7224 */ /* 0x000fc800000e0611 */
[----:B------:R-:W-:-:S04]  /*0800*/  IMAD.WIDE.U32 R8, R15, R20, RZ ;  /* 0x000000140f087225 */ /* 0x000fc800078e00ff */
[----:B------:R-:W-:-:S04]  /*0810*/  IMAD.WIDE.U32 R10, P0, R13, R21, R8 ;  /* 0x000000150d0a7225 */ /* 0x000fc80007800008 */
[----:B------:R-:W-:-:S04]  /*0820*/  IMAD.WIDE.U32 R8, R13, R20, RZ ;  /* 0x000000140d087225 */ /* 0x000fc800078e00ff */
[----:B------:R-:W-:Y:S01]  /*0830*/  IMAD.X R13, RZ, RZ, RZ, P0 ;  /* 0x000000ffff0d7224 */ /* 0x000fe200000e06ff */
[----:B------:R-:W-:Y:S01]  /*0840*/  IADD3 RZ, P0, R9, R10, RZ ;  /* 0x0000000a09ff7210 */ /* 0x000fe20007f1e0ff */
[----:B------:R-:W-:-:S04]  /*0850*/  IMAD.MOV.U32 R12, RZ, RZ, R11 ;  /* 0x000000ffff0c7224 */ /* 0x000fc800078e000b */
[----:B------:R-:W-:-:S08]  /*0860*/  IMAD.WIDE.U32.X R8, R15, R21, R12, P0 ;  /* 0x000000150f087225 */ /* 0x000fd000000e040c */
.L_x_5:
[-CC-:B------:R-:W-:Y:S01]  /*0870*/  SHF.R.U64 R99, R8, R0.reuse, R9.reuse ;  /* 0x0000000008637219 */ /* 0x180fe20000001209 */
[----:B------:R-:W0:Y:S01]  /*0880*/  LDC R12, c[0x0][0x618] ;  /* 0x00018600ff0c7b82 */ /* 0x000e220000000800 */
[----:B------:R-:W-:Y:S01]  /*0890*/  SHF.R.U32.HI R7, RZ, R0, R9 ;  /* 0x00000000ff077219 */ /* 0x000fe20000011609 */
[----:B------:R-:W-:Y:S01]  /*08a0*/  ULDC UR4, c[0x0][0x150] ;  /* 0x0000540000047ab9 */ /* 0x000fe20000000800 */
[----:B------:R-:W-:Y:S02]  /*08b0*/  IADD3 R11, P0, RZ, -R99, RZ ;  /* 0x80000063ff0b7210 */ /* 0x000fe40007f1e0ff */
[----:B------:R-:W-:-:S03]  /*08c0*/  I2FP.F32.U32 R0, R6 ;  /* 0x0000000600007245 */ /* 0x000fc60000201000 */
[----:B------:R-:W1:Y:S01]  /*08d0*/  LDC.64 R30, c[0x0][0x640] ;  /* 0x00019000ff1e7b82 */ /* 0x000e620000000a00 */
[----:B------:R-:W-:Y:S02]  /*08e0*/  IMAD.X R13, RZ, RZ, ~R7, P0 ;  /* 0x000000ffff0d7224 */ /* 0x000fe400000e0e07 */
[----:B------:R-:W-:Y:S01]  /*08f0*/  FMUL R0, R0, UR4 ;  /* 0x0000000400007c20 */ /* 0x000fe20008400000 */
[----:B------:R-:W-:Y:S01]  /*0900*/  IMAD.WIDE.U32 R8, R11, R22, R16 ;  /* 0x000000160b087225 */ /* 0x000fe200078e0010 */
[----:B------:R-:W-:-:S03]  /*0910*/  ULDC UR4, c[0x0][0x154] ;  /* 0x0000550000047ab9 */ /* 0x000fc60000000800 */
[----:B------:R-:W-:Y:S01]  /*0920*/  IMAD R10, R13, R22, RZ ;  /* 0x000000160d0a7224 */ /* 0x000fe200078e02ff */
[----:B------:R-:W2:Y:S01]  /*0930*/  LDC R7, c[0x0][0x144] ;  /* 0x00005100ff077b82 */ /* 0x000ea20000000800 */
[----:B------:R-:W3:Y:S02]  /*0940*/  F2I.U32.TRUNC.NTZ R0, R0 ;  /* 0x0000000000007305 */ /* 0x000ee4000020f000 */
[----:B------:R-:W-:-:S04]  /*0950*/  IMAD R11, R11, R23, R10 ;  /* 0x000000170b0b7224 */ /* 0x000fc800078e020a */
[----:B------:R-:W-:Y:S01]  /*0960*/  IMAD.IADD R9, R9, 0x1, R11 ;  /* 0x0000000109097824 */ /* 0x000fe200078e020b */
[----:B------:R-:W4:Y:S01]  /*0970*/  LDC R24, c[0x0][0x608] ;  /* 0x00018200ff187b82 */ /* 0x000f220000000800 */
[----:B------:R-:W-:-:S03]  /*0980*/  IMAD.MOV.U32 R11, RZ, RZ, -0x1 ;  /* 0xffffffffff0b7424 */ /* 0x000fc600078e00ff */
[-CC-:B0-----:R-:W-:Y:S02]  /*0990*/  SHF.R.U64 R22, R8, R12.reuse, R9.reuse ;  /* 0x0000000c08167219 */ /* 0x181fe40000001209 */
[----:B------:R-:W-:Y:S02]  /*09a0*/  I2FP.F32.U32 R8, R5 ;  /* 0x0000000500087245 */ /* 0x000fe40000201000 */
[----:B------:R-:W0:Y:S01]  /*09b0*/  LDC R28, c[0x0][0x658] ;  /* 0x00019600ff1c7b82 */ /* 0x000e220000000800 */
[----:B-1----:R-:W-:Y:S01]  /*09c0*/  ISETP.NE.U32.AND P0, PT, R30, RZ, PT ;  /* 0x000000ff1e00720c */ /* 0x002fe20003f05070 */
[----:B---3--:R-:W-:Y:S02]  /*09d0*/  IMAD.MOV R10, RZ, RZ, -R0 ;  /* 0x000000ffff0a7224 */ /* 0x008fe400078e0a00 */
[----:B------:R-:W-:Y:S01]  /*09e0*/  FMUL R8, R8, UR4 ;  /* 0x0000000408087c20 */ /* 0x000fe20008400000 */
[----:B------:R-:W-:Y:S02]  /*09f0*/  SHF.R.U32.HI R9, RZ, R12, R9 ;  /* 0x0000000cff097219 */ /* 0x000fe40000011609 */
[----:B------:R-:W-:Y:S01]  /*0a00*/  ISETP.NE.AND.EX P0, PT, R31, RZ, PT, P0 ;  /* 0x000000ff1f00720c */ /* 0x000fe20003f05300 */
[----:B------:R1:W3:Y:S01]  /*0a10*/  F2I.U32.TRUNC.NTZ R15, R8 ;  /* 0x00000008000f7305 */ /* 0x0002e2000020f000 */
[----:B------:R-:W1:Y:S01]  /*0a20*/  LDC R20, c[0x0][0x148] ;  /* 0x00005200ff147b82 */ /* 0x000e620000000800 */
[----:B--2---:R-:W-:-:S07]  /*0a30*/  IMAD R0, R7, R10, R6 ;  /* 0x0000000a07007224 */ /* 0x004fce00078e0206 */
[----:B------:R-:W2:Y:S01]  /*0a40*/  LDC R26, c[0x0][0x600] ;  /* 0x00018000ff1a7b82 */ /* 0x000ea20000000800 */
[-CC-:B----4-:R-:W-:Y:S02]  /*0a50*/  SHF.R.U64 R32, R22, R24.reuse, R9.reuse ;  /* 0x0000001816207219 */ /* 0x190fe40000001209 */
[----:B------:R-:W-:Y:S01]  /*0a60*/  SHF.R.U32.HI R7, RZ, R24, R9 ;  /* 0x00000018ff077219 */ /* 0x000fe20000011609 */
[----:B------:R-:W-:-:S04]  /*0a70*/  IMAD.MOV.U32 R9, RZ, RZ, 0x1 ;  /* 0x00000001ff097424 */ /* 0x000fc800078e00ff */
[----:B------:R-:W4:Y:S01]  /*0a80*/  LDC R21, c[0x0][0x648] ;  /* 0x00019200ff157b82 */ /* 0x000f220000000800 */
[-C--:B0-----:R-:W-:Y:S02]  /*0a90*/  SHF.L.U32 R6, R11, R28.reuse, RZ ;  /* 0x0000001c0b067219 */ /* 0x081fe400000006ff */
[--C-:B------:R-:W-:Y:S02]  /*0aa0*/  SHF.R.U64 R24, R32, R28, R7.reuse ;  /* 0x0000001c20187219 */ /* 0x100fe40000001207 */
[----:B------:R-:W-:Y:S02]  /*0ab0*/  LOP3.LUT R13, RZ, R6, RZ, 0x33, !PT ;  /* 0x00000006ff0d7212 */ /* 0x000fe400078e33ff */
[-C--:B------:R-:W-:Y:S01]  /*0ac0*/  SHF.R.U32.HI R7, RZ, R28.reuse, R7 ;  /* 0x0000001cff077219 */ /* 0x080fe20000011607 */
[----:B------:R-:W0:Y:S01]  /*0ad0*/  LDC R23, c[0x0][0x638] ;  /* 0x00018e00ff177b82 */ /* 0x000e220000000800 */
[----:B------:R-:W-:Y:S01]  /*0ae0*/  SHF.L.U32 R12, R9, R28, RZ ;  /* 0x0000001c090c7219 */ /* 0x000fe200000006ff */
[----:B------:R-:W-:-:S06]  /*0af0*/  IMAD.MOV.U32 R6, RZ, RZ, R24 ;  /* 0x000000ffff067224 */ /* 0x000fcc00078e0018 */
[----:B------:R-:W0:Y:S01]  /*0b00*/  LDC R101, c[0x0][0x610] ;  /* 0x00018400ff657b82 */ /* 0x000e220000000800 */
[----:B-1-3--:R-:W-:Y:S05]  /*0b10*/  @!P0 BRA `(.L_x_6) ;  /* 0x0000000000288947 */ /* 0x00afea0003800000 */
[----:B------:R-:W1:Y:S02]  /*0b20*/  LDC R11, c[0x0][0x64c] ;  /* 0x00019300ff0b7b82 */ /* 0x000e640000000800 */
[----:B-1----:R-:W-:-:S05]  /*0b30*/  IADD3 R11, P0, R24, R11, RZ ;  /* 0x0000000b180b7210 */ /* 0x002fca0007f1e0ff */
        /* <DEDUP_REMOVED lines=8> */
.L_x_6:
[----:B----4-:R-:W-:Y:S01]  /*0bc0*/  SHF.R.U64 R6, R6, R21, R7 ;  /* 0x0000001506067219 */ /* 0x010fe20000001207 */
[----:B--2---:R-:W-:Y:S01]  /*0bd0*/  VIADD R7, R26, 0xffffffff ;  /* 0xffffffff1a077836 */ /* 0x004fe20000000000 */
[----:B------:R-:W-:Y:S01]  /*0be0*/  LOP3.LUT R13, R32, R13, RZ, 0xc0, !PT ;  /* 0x0000000d200d7212 */ /* 0x000fe200078ec0ff */
[----:B------:R-:W-:Y:S02]  /*0bf0*/  IMAD.MOV R15, RZ, RZ, -R15 ;  /* 0x000000ffff0f7224 */ /* 0x000fe400078e0a0f */
[----:B------:R-:W-:Y:S02]  /*0c00*/  IMAD.MOV R8, RZ, RZ, -R6 ;  /* 0x000000ffff087224 */ /* 0x000fe400078e0a06 */
[----:B------:R-:W-:Y:S01]  /*0c10*/  IMAD R13, R12, R6, R13 ;  /* 0x000000060c0d7224 */ /* 0x000fe200078e020d */
[----:B------:R-:W-:Y:S01]  /*0c20*/  LOP3.LUT R6, R22, R7, RZ, 0xc0, !PT ;  /* 0x0000000716067212 */ /* 0x000fe200078ec0ff */
[----:B------:R-:W-:Y:S02]  /*0c30*/  @P3 IMAD R0, R20, R15, R5 ;  /* 0x0000000f14003224 */ /* 0x000fe400078e0205 */
[----:B0-----:R-:W-:-:S02]  /*0c40*/  IMAD R5, R8, R23, R24 ;  /* 0x0000001708057224 */ /* 0x001fc400078e0218 */
[----:B------:R-:W-:Y:S02]  /*0c50*/  IMAD R101, R13, R101, R0 ;  /* 0x000000650d657224 */ /* 0x000fe400078e0200 */
[----:B------:R-:W-:Y:S02]  /*0c60*/  IMAD R6, R5, R26, R6 ;  /* 0x0000001a05067224 */ /* 0x000fe400078e0206 */
[----:B------:R-:W-:-:S03]  /*0c70*/  IMAD.MOV.U32 R0, RZ, RZ, 0x1 ;  /* 0x00000001ff007424 */ /* 0x000fc600078e00ff */
[----:B------:R-:W-:Y:S02]  /*0c80*/  SEL R100, R6, R101, !P3 ;  /* 0x0000006506647207 */ /* 0x000fe40005800000 */
[----:B------:R-:W-:-:S07]  /*0c90*/  SEL R101, R101, R6, !P3 ;  /* 0x0000000665657207 */ /* 0x000fce0005800000 */
.L_x_4:
[----:B------:R-:W-:-:S08]  /*0ca0*/  NOP ;  /* 0x0000000000007918 */ /* 0x000fd00000000000 */
[----:B------:R-:W0:Y:S02]  /*0cb0*/  USETMAXREG.TRY_ALLOC.CTAPOOL UP0, 0xe8 ;  /* 0x000000e8000079c8 */ /* 0x000e240008000600 */
[----:B0-----:R-:W-:-:S13]  /*0cc0*/  PLOP3.LUT P0, PT, PT, PT, UP0, 0x80, 0x0 ;  /* 0x000000000000781c */ /* 0x001fda0003f0f008 */
[----:B------:R-:W-:Y:S05]  /*0cd0*/  @!P0 BRA `(.L_x_4) ;  /* 0xfffffffc00f08947 */ /* 0x000fea000383ffff */
[----:B------:R-:W-:Y:S01]  /*0ce0*/  ULDC.64 UR4, c[0x0][0x598] ;  /* 0x0001660000047ab9 */ /* 0x000fe20000000a00 */
[----:B------:R-:W-:Y:S01]  /*0cf0*/  ULDC.64 UR38, c[0x0][0x208] ;  /* 0x0000820000267ab9 */ /* 0x000fe20000000a00 */
[----:B------:R-:W-:-:S04]  /*0d00*/  ISETP.NE.U32.AND P0, PT, RZ, UR4, PT ;  /* 0x00000004ff007c0c */ /* 0x000fc8000bf05070 */
[----:B------:R-:W-:-:S13]  /*0d10*/  ISETP.NE.AND.EX P0, PT, RZ, UR5, PT, P0 ;  /* 0x00000005ff007c0c */ /* 0x000fda000bf05300 */
[----:B------:R-:W-:Y:S05]  /*0d20*/  @!P0 BRA `(.L_x_7) ;  /* 0x00000000001c8947 */ /* 0x000fea0003800000 */
[----:B------:R-:W0:Y:S02]  /*0d30*/  LDC.64 R6, c[0x0][0x598] ;  /* 0x00016600ff067b82 */ /* 0x000e240000000a00 */
[----:B0-----:R-:W2:Y:S02]  /*0d40*/  LDG.E.64 R6, desc[UR38][R6.64] ;  /* 0x0000002606067981 */ /* 0x001ea4000c1e1b00 */
[----:B--2---:R-:W-:-:S04]  /*0d50*/  ISETP.NE.U32.AND P0, PT, R6, RZ, PT ;  /* 0x000000ff0600720c */ /* 0x004fc80003f05070 */
[----:B------:R-:W-:-:S13]  /*0d60*/  ISETP.NE.AND.EX P0, PT, R7, RZ, PT, P0 ;  /* 0x000000ff0700720c */ /* 0x000fda0003f05300 */
[----:B------:R-:W-:Y:S05]  /*0d70*/  @!P0 BRA `(.L_x_7) ;  /* 0x0000000000088947 */ /* 0x000fea0003800000 */
[----:B------:R0:W5:Y:S01]  /*0d80*/  LD.E R19, desc[UR38][R6.64] ;  /* 0x0000002606137980 */ /* 0x000162000c101900 */
[----:B------:R-:W-:Y:S05]  /*0d90*/  BRA `(.L_x_8) ;  /* 0x0000000000247947 */ /* 0x000fea0003800000 */
.L_x_7:
[----:B------:R-:W-:Y:S02]  /*0da0*/  ULDC.64 UR4, c[0x0][0x588] ;  /* 0x0001620000047ab9 */ /* 0x000fe40000000a00 */
[----:B------:R-:W-:-:S04]  /*0db0*/  ISETP.NE.U32.AND P0, PT, RZ, UR4, PT ;  /* 0x00000004ff007c0c */ /* 0x000fc8000bf05070 */
[----:B------:R-:W-:-:S13]  /*0dc0*/  ISETP.NE.AND.EX P0, PT, RZ, UR5, PT, P0 ;  /* 0x00000005ff007c0c */ /* 0x000fda000bf05300 */
[----:B------:R-:W-:Y:S05]  /*0dd0*/  @!P0 BRA `(.L_x_9) ;  /* 0x00000000000c8947 */ /* 0x000fea0003800000 */
[----:B------:R-:W0:Y:S02]  /*0de0*/  LDC.64 R6, c[0x0][0x588] ;  /* 0x00016200ff067b82 */ /* 0x000e240000000a00 */
[----:B0-----:R1:W5:Y:S01]  /*0df0*/  LDG.E R19, desc[UR38][R6.64] ;  /* 0x0000002606137981 */ /* 0x001362000c1e1900 */
[----:B------:R-:W-:Y:S05]  /*0e00*/  BRA `(.L_x_8) ;  /* 0x0000000000087947 */ /* 0x000fea0003800000 */
.L_x_9:
[----:B------:R-:W-:Y:S02]  /*0e10*/  ULDC UR4, c[0x0][0x580] ;  /* 0x0001600000047ab9 */ /* 0x000fe40000000800 */
[----:B------:R-:W-:-:S07]  /*0e20*/  IMAD.U32 R19, RZ, RZ, UR4 ;  /* 0x00000004ff137e24 */ /* 0x000fce000f8e00ff */
.L_x_8:
[----:B------:R-:W-:Y:S02]  /*0e30*/  ULDC.64 UR4, c[0x0][0x5a0] ;  /* 0x0001680000047ab9 */ /* 0x000fe40000000a00 */
[----:B------:R-:W-:-:S04]  /*0e40*/  ISETP.NE.U32.AND P0, PT, RZ, UR4, PT ;  /* 0x00000004ff007c0c */ /* 0x000fc8000bf05070 */
[----:B------:R-:W-:-:S13]  /*0e50*/  ISETP.NE.AND.EX P0, PT, RZ, UR5, PT, P0 ;  /* 0x00000005ff007c0c */ /* 0x000fda000bf05300 */
[----:B------:R-:W-:Y:S05]  /*0e60*/  @!P0 BRA `(.L_x_10) ;  /* 0x00000000001c8947 */ /* 0x000fea0003800000 */
[----:B01----:R-:W0:Y:S02]  /*0e70*/  LDC.64 R6, c[0x0][0x5a0] ;  /* 0x00016800ff067b82 */ /* 0x003e240000000a00 */
[----:B0-----:R-:W2:Y:S02]  /*0e80*/  LDG.E.64 R6, desc[UR38][R6.64] ;  /* 0x0000002606067981 */ /* 0x001ea4000c1e1b00 */
[----:B--2---:R-:W-:-:S04]  /*0e90*/  ISETP.NE.U32.AND P0, PT, R6, RZ, PT ;  /* 0x000000ff0600720c */ /* 0x004fc80003f05070 */
[----:B------:R-:W-:-:S13]  /*0ea0*/  ISETP.NE.AND.EX P0, PT, R7, RZ, PT, P0 ;  /* 0x000000ff0700720c */ /* 0x000fda0003f05300 */
[----:B------:R-:W-:Y:S05]  /*0eb0*/  @!P0 BRA `(.L_x_10) ;  /* 0x0000000000088947 */ /* 0x000fea0003800000 */
[----:B------:R0:W5:Y:S01]  /*0ec0*/  LD.E R88, desc[UR38][R6.64] ;  /* 0x0000002606587980 */ /* 0x000162000c101900 */
[----:B------:R-:W-:Y:S05]  /*0ed0*/  BRA `(.L_x_11) ;  /* 0x0000000000247947 */ /* 0x000fea0003800000 */
.L_x_10:
[----:B------:R-:W-:Y:S02]  /*0ee0*/  ULDC.64 UR4, c[0x0][0x590] ;  /* 0x0001640000047ab9 */ /* 0x000fe40000000a00 */
[----:B------:R-:W-:-:S04]  /*0ef0*/  ISETP.NE.U32.AND P0, PT, RZ, UR4, PT ;  /* 0x00000004ff007c0c */ /* 0x000fc8000bf05070 */
[----:B------:R-:W-:-:S13]  /*0f00*/  ISETP.NE.AND.EX P0, PT, RZ, UR5, PT, P0 ;  /* 0x00000005ff007c0c */ /* 0x000fda000bf05300 */
[----:B------:R-:W-:Y:S05]  /*0f10*/  @!P0 BRA `(.L_x_12) ;  /* 0x00000000000c8947 */ /* 0x000fea0003800000 */
[----:B------:R-:W2:Y:S02]  /*0f20*/  LDC.64 R88, c[0x0][0x590] ;  /* 0x00016400ff587b82 */ /* 0x000ea40000000a00 */
[----:B--2---:R2:W5:Y:S01]  /*0f30*/  LDG.E R88, desc[UR38][R88.64] ;  /* 0x0000002658587981 */ /* 0x004562000c1e1900 */
[----:B------:R-:W-:Y:S05]  /*0f40*/  BRA `(.L_x_11) ;  /* 0x0000000000087947 */ /* 0x000fea0003800000 */
.L_x_12:
[----:B------:R-:W-:Y:S02]  /*0f50*/  ULDC UR4, c[0x0][0x584] ;  /* 0x0001610000047ab9 */ /* 0x000fe40000000800 */
[----:B------:R-:W-:-:S07]  /*0f60*/  IMAD.U32 R88, RZ, RZ, UR4 ;  /* 0x00000004ff587e24 */ /* 0x000fce000f8e00ff */
.L_x_11:
[----:B------:R-:W-:-:S13]  /*0f70*/  LOP3.LUT P0, RZ, R0, 0xff, RZ, 0xc0, !PT ;  /* 0x000000ff00ff7812 */ /* 0x000fda000780c0ff */
[----:B------:R-:W-:Y:S05]  /*0f80*/  @!P0 EXIT ;  /* 0x000000000000894d */ /* 0x000fea0003800000 */
[----:B------:R-:W3:Y:S01]  /*0f90*/  LDC R90, c[0x0][0x658] ;  /* 0x00019600ff5a7b82 */ /* 0x000ee20000000800 */
[----:B------:R-:W-:Y:S01]  /*0fa0*/  ULDC.64 UR6, c[0x0][0x288] ;  /* 0x0000a20000067ab9 */ /* 0x000fe20000000a00 */
[----:B------:R-:W-:Y:S01]  /*0fb0*/  LOP3.LUT R14, R14, 0x1, RZ, 0xc0, !PT ;  /* 0x000000010e0e7812 */ /* 0x000fe200078ec0ff */
[----:B------:R-:W-:Y:S01]  /*0fc0*/  UIADD3 UR4, UR7, 0x1f, URZ ;  /* 0x0000001f07047890 */ /* 0x000fe2000fffe03f */
[----:B------:R-:W-:Y:S01]  /*0fd0*/  SHF.R.U32.HI R0, RZ, 0x2, R3 ;  /* 0x00000002ff007819 */ /* 0x000fe20000011603 */
[----:B01----:R-:W-:Y:S01]  /*0fe0*/  IMAD.MOV.U32 R7, RZ, RZ, -0x1 ;  /* 0xffffffffff077424 */ /* 0x003fe200078e00ff */
[----:B------:R-:W-:Y:S01]  /*0ff0*/  SHF.R.U32.HI R4, RZ, 0x1, R4 ;  /* 0x00000001ff047819 */ /* 0x000fe20000011604 */
[----:B------:R-:W-:Y:S01]  /*1000*/  USHF.R.S32.HI UR5, URZ, 0x1f, UR4 ;  /* 0x0000001f3f057899 */ /* 0x000fe20008011404 */
[----:B------:R-:W0:Y:S01]  /*1010*/  LDC.64 R92, c[0x0][0x5c8] ;  /* 0x00017200ff5c7b82 */ /* 0x000e220000000a00 */
[----:B------:R-:W-:Y:S01]  /*1020*/  IMAD.SHL.U32 R5, R14, 0x40, RZ ;  /* 0x000000400e057824 */ /* 0x000fe200078e00ff */
[----:B------:R-:W-:Y:S01]  /*1030*/  LOP3.LUT R0, R0, 0x7, RZ, 0xc0, !PT ;  /* 0x0000000700007812 */ /* 0x000fe200078ec0ff */
[----:B------:R-:W-:Y:S01]  /*1040*/  ULEA.HI UR5, UR5, UR4, URZ, 0x5 ;  /* 0x0000000405057291 */ /* 0x000fe2000f8f283f */
[----:B------:R-:W-:Y:S01]  /*1050*/  LOP3.LUT R23, R4, 0x30, RZ, 0xc0, !PT ;  /* 0x0000003004177812 */ /* 0x000fe200078ec0ff */
[----:B------:R-:W-:Y:S01]  /*1060*/  IMAD.MOV.U32 R9, RZ, RZ, 0x1 ;  /* 0x00000001ff097424 */ /* 0x000fe200078e00ff */
[--C-:B------:R-:W-:Y:S01]  /*1070*/  LOP3.LUT R22, R5, 0x40, R0.reuse, 0xe2, !PT ;  /* 0x0000004005167812 */ /* 0x100fe200078ee200 */
[----:B------:R-:W-:Y:S01]  /*1080*/  USHF.R.S32.HI UR43, URZ, 0x5, UR5 ;  /* 0x000000053f2b7899 */ /* 0x000fe20008011405 */
[----:B------:R-:W1:Y:S01]  /*1090*/  LDC R95, c[0x0][0x600] ;  /* 0x00018000ff5f7b82 */ /* 0x000e620000000800 */
[-C--:B------:R-:W-:Y:S01]  /*10a0*/  IADD3 R5, RZ, -R23.reuse, -R0 ;  /* 0x80000017ff057210 */ /* 0x080fe20007ffe800 */
[----:B------:R-:W-:Y:S01]  /*10b0*/  IMAD.U32 R6, RZ, RZ, UR6 ;  /* 0x00000006ff067e24 */ /* 0x000fe2000f8e00ff */
[C---:B--2---:R-:W-:Y:S01]  /*10c0*/  LOP3.LUT R89, R3.reuse, 0x3, RZ, 0xc0, !PT ;  /* 0x0000000303597812 */ /* 0x044fe200078ec0ff */
[----:B------:R-:W-:Y:S01]  /*10d0*/  UISETP.LT.AND UP0, UPT, UR43, 0x1, UPT ;  /* 0x000000012b00788c */ /* 0x000fe2000bf01270 */
[----:B------:R-:W-:Y:S01]  /*10e0*/  LOP3.LUT R94, R3, 0x80, RZ, 0xc0, !PT ;  /* 0x00000080035e7812 */ /* 0x000fe200078ec0ff */
[----:B------:R-:W-:Y:S01]  /*10f0*/  IMAD R5, R14, -0x40, R5 ;  /* 0xffffffc00e057824 */ /* 0x000fe200078e0205 */
[----:B------:R-:W-:Y:S01]  /*1100*/  ULDC UR4, c[0x0][0x284] ;  /* 0x0000a10000047ab9 */ /* 0x000fe20000000800 */
[-C--:B---3--:R-:W-:Y:S01]  /*1110*/  SHF.L.U32 R7, R7, R90.reuse, RZ ;  /* 0x0000005a07077219 */ /* 0x088fe200000006ff */
[----:B------:R-:W-:Y:S01]  /*1120*/  USEL UR44, UR43, 0x1, UP0 ;  /* 0x000000012b2c7887 */ /* 0x000fe20008000000 */
[----:B------:R-:W-:Y:S01]  /*1130*/  LOP3.LUT R22, R22, R23, RZ, 0xfc, !PT ;  /* 0x0000001716167212 */ /* 0x000fe200078efcff */
[----:B------:R-:W-:Y:S01]  /*1140*/  IMAD R89, R89, -0x2, R6 ;  /* 0xfffffffe59597824 */ /* 0x000fe200078e0206 */
[----:B------:R-:W-:Y:S01]  /*1150*/  SHF.L.U32 R90, R9, R90, RZ ;  /* 0x0000005a095a7219 */ /* 0x000fe200000006ff */
[----:B------:R-:W-:Y:S01]  /*1160*/  VIADD R97, R5, UR4 ;  /* 0x0000000405617c36 */ /* 0x000fe20008000000 */
[----:B------:R-:W-:Y:S01]  /*1170*/  LOP3.LUT R98, R18, 0x1, RZ, 0xfc, !PT ;  /* 0x0000000112627812 */ /* 0x000fe200078efcff */
[----:B------:R-:W-:Y:S01]  /*1180*/  IMAD.MOV.U32 R23, RZ, RZ, RZ ;  /* 0x000000ffff177224 */ /* 0x000fe200078e00ff */
[C---:B0-----:R-:W-:Y:S01]  /*1190*/  SHF.L.U64.HI R91, R92.reuse, 0x3, R93 ;  /* 0x000000035c5b7819 */ /* 0x041fe2000001025d */
[----:B------:R-:W-:Y:S01]  /*11a0*/  IMAD.SHL.U32 R92, R92, 0x8, RZ ;  /* 0x000000085c5c7824 */ /* 0x000fe200078e00ff */
[----:B------:R-:W-:Y:S01]  /*11b0*/  SHF.R.U32.HI R94, RZ, 0x7, R94 ;  /* 0x00000007ff5e7819 */ /* 0x000fe2000001165e */
[----:B------:R-:W-:Y:S01]  /*11c0*/  IMAD.SHL.U32 R93, R3, 0x2, RZ ;  /* 0x00000002035d7824 */ /* 0x000fe200078e00ff */
[----:B------:R-:W-:Y:S01]  /*11d0*/  LOP3.LUT R96, RZ, R7, RZ, 0x33, !PT ;  /* 0x00000007ff607212 */ /* 0x000fe200078e33ff */
[----:B------:R-:W-:Y:S01]  /*11e0*/  UIADD3 UR44, UR43, -UR44, URZ ;  /* 0x8000002c2b2c7290 */ /* 0x000fe2000fffe03f */
[----:B------:R-:W-:Y:S01]  /*11f0*/  UMOV UR40, URZ ;  /* 0x0000003f00287c82 */ /* 0x000fe20008000000 */
[----:B-1----:R-:W-:Y:S01]  /*1200*/  VIADD R95, R95, 0xffffffff ;  /* 0xffffffff5f5f7836 */ /* 0x002fe20000000000 */
[----:B------:R-:W-:-:S09]  /*1210*/  UMOV UR41, URZ ;  /* 0x0000003f00297c82 */ /* 0x000fd20008000000 */
.L_x_158:
[----:B0-----:R-:W0:Y:S01]  /*1220*/  SHFL.IDX PT, R0, R94, RZ, 0x1f ;  /* 0x00001fff5e007589 */ /* 0x001e2200000e0000 */
[----:B-1----:R-:W1:Y:S01]  /*1230*/  S2UR UR7, SR_CgaCtaId ;  /* 0x00000000000779c3 */ /* 0x002e620000008800 */
[----:B------:R-:W-:Y:S01]  /*1240*/  UMOV UR6, 0x400 ;  /* 0x0000040000067882 */ /* 0x000fe20000000000 */
[----:B0-----:R-:W-:Y:S01]  /*1250*/  R2UR UR4, R0 ;  /* 0x00000000000472ca */ /* 0x001fe200000e0000 */
[----:B-1----:R-:W-:-:S12]  /*1260*/  ULEA UR46, UR7, UR6, 0x18 ;  /* 0x00000006072e7291 */ /* 0x002fd8000f8ec03f */
[----:B------:R-:W-:-:S04]  /*1270*/  ULEA.HI UR5, UR4, UR4, URZ, 0x1 ;  /* 0x0000000404057291 */ /* 0x000fc8000f8f083f */
[----:B------:R-:W-:-:S04]  /*1280*/  ULOP3.LUT UR5, UR5, 0x7fffe, URZ, 0xc0, !UPT ;  /* 0x0007fffe05057892 */ /* 0x000fc8000f8ec03f */
[----:B------:R-:W-:-:S03]  /*1290*/  UIADD3 UR5, UR4, -UR5, URZ ;  /* 0x8000000504057290 */ /* 0x000fc6000fffe03f */
[----:B------:R-:W-:Y:S01]  /*12a0*/  ULDC UR4, c[0x0][0x28c] ;  /* 0x0000a30000047ab9 */ /* 0x000fe20000000800 */
[----:B------:R-:W-:Y:S01]  /*12b0*/  ULEA UR5, UR5, UR46, 0xd ;  /* 0x0000002e05057291 */ /* 0x000fe2000f8e683f */
[----:B------:R-:W-:-:S03]  /*12c0*/  ISETP.LT.AND P0, PT, RZ, UR4, PT ;  /* 0x00000004ff007c0c */ /* 0x000fc6000bf01270 */
[----:B------:R-:W-:-:S04]  /*12d0*/  UIADD3 UR5, UR5, 0x180, URZ ;  /* 0x0000018005057890 */ /* 0x000fc8000fffe03f */
[----:B------:R-:W-:-:S04]  /*12e0*/  USHF.R.U32.HI UR5, URZ, 0x4, UR5 ;  /* 0x000000043f057899 */ /* 0x000fc80008011605 */
[----:B------:R-:W-:-:S04]  /*12f0*/  ULOP3.LUT UR5, UR5, 0x3fff, URZ, 0xc0, !UPT ;  /* 0x00003fff05057892 */ /* 0x000fc8000f8ec03f */
[----:B------:R-:W-:Y:S01]  /*1300*/  ULOP3.LUT UR45, UR5, 0x10000, URZ, 0xfc, !UPT ;  /* 0x00010000052d7892 */ /* 0x000fe2000f8efc3f */
[----:B--234-:R-:W-:Y:S11]  /*1310*/  @P0 BRA `(.L_x_13) ;  /* 0x0000000000400947 */ /* 0x01cff60003800000 */
[----:B------:R-:W-:Y:S01]  /*1320*/  MOV R0, 0x0 ;  /* 0x0000000000007802 */ /* 0x000fe20000000f00 */
[----:B------:R-:W-:Y:S01]  /*1330*/  ULDC.64 UR4, c[0x4][0x68] ;  /* 0x01001a0000047ab9 */ /* 0x000fe20000000a00 */
[----:B------:R-:W-:Y:S01]  /*1340*/  ULDC.64 UR6, c[0x4][0x8] ;  /* 0x0100020000067ab9 */ /* 0x000fe20000000a00 */
[----:B------:R-:W-:Y:S01]  /*1350*/  IMAD.U32 R4, RZ, RZ, UR4 ;  /* 0x00000004ff047e24 */ /* 0x000fe2000f8e00ff */
[----:B------:R0:W1:Y:S01]  /*1360*/  LDC.64 R14, c[0x4][R0] ;  /* 0x01000000000e7b82 */ /* 0x0000620000000a00 */
[----:B------:R-:W-:Y:S01]  /*1370*/  IMAD.U32 R5, RZ, RZ, UR5 ;  /* 0x00000005ff057e24 */ /* 0x000fe2000f8e00ff */
[----:B------:R-:W-:Y:S01]  /*1380*/  ULDC.64 UR4, c[0x4][0x70] ;  /* 0x01001c0000047ab9 */ /* 0x000fe20000000a00 */
[----:B------:R-:W-:Y:S02]  /*1390*/  IMAD.U32 R10, RZ, RZ, UR6 ;  /* 0x00000006ff0a7e24 */ /* 0x000fe4000f8e00ff */
[----:B------:R-:W-:Y:S02]  /*13a0*/  IMAD.U32 R6, RZ, RZ, UR4 ;  /* 0x00000004ff067e24 */ /* 0x000fe4000f8e00ff */
[----:B------:R-:W-:-:S02]  /*13b0*/  IMAD.U32 R7, RZ, RZ, UR5 ;  /* 0x00000005ff077e24 */ /* 0x000fc4000f8e00ff */
[----:B------:R-:W-:Y:S02]  /*13c0*/  IMAD.U32 R11, RZ, RZ, UR7 ;  /* 0x00000007ff0b7e24 */ /* 0x000fe4000f8e00ff */
[----:B------:R-:W-:Y:S02]  /*13d0*/  IMAD.MOV.U32 R8, RZ, RZ, 0x1e1 ;  /* 0x000001e1ff087424 */ /* 0x000fe400078e00ff */
[----:B------:R-:W-:Y:S02]  /*13e0*/  IMAD.MOV.U32 R12, RZ, RZ, 0x1 ;  /* 0x00000001ff0c7424 */ /* 0x000fe400078e00ff */
[----:B0-----:R-:W-:-:S07]  /*13f0*/  IMAD.MOV.U32 R13, RZ, RZ, RZ ;  /* 0x000000ffff0d7224 */ /* 0x001fce00078e00ff */
[----:B------:R-:W-:-:S07]  /*1400*/  LEPC R20, `(.L_x_13) ;  /* 0x000000001014794e */ /* 0x000fce0000000000 */
[----:B-1---5:R-:W-:Y:S05]  /*1410*/  CALL.ABS.NOINC R14 ;  /* 0x000000000e007343 */ /* 0x022fea0003c00000 */
.L_x_13:
[----:B------:R-:W-:-:S13]  /*1420*/  ISETP.NE.AND P0, PT, R98, 0x3, PT ;  /* 0x000000036200780c */ /* 0x000fda0003f05270 */
[----:B------:R-:W-:Y:S05]  /*1430*/  @!P0 BRA `(.L_x_14) ;  /* 0x0000000000048947 */ /* 0x000fea0003800000 */
[----:B------:R-:W-:Y:S01]  /*1440*/  BPT.TRAP 0x1 ;  /* 0x000000040000795c */ /* 0x000fe20000300000 */
.L_x_14:
[----:B------:R-:W-:Y:S02]  /*1450*/  IMAD.U32 R3, RZ, RZ, UR41 ;  /* 0x00000029ff037e24 */ /* 0x000fe4000f8e00ff */
[----:B------:R-:W-:-:S03]  /*1460*/  IMAD.U32 R0, RZ, RZ, UR40 ;  /* 0x00000028ff007e24 */ /* 0x000fc6000f8e00ff */
[----:B------:R-:W-:Y:S02]  /*1470*/  LEA R3, R3, UR46, 0x3 ;  /* 0x0000002e03037c11 */ /* 0x000fe4000f8e18ff */
[----:B------:R-:W-:-:S04]  /*1480*/  SHF.L.U32 R0, R0, 0x1f, RZ ;  /* 0x0000001f00007819 */ /* 0x000fc800000006ff */
[----:B------:R0:W1:Y:S01]  /*1490*/  SYNCS.PHASECHK.TRANS64.TRYWAIT P1, [R3+URZ], R0 ;  /* 0x00000000030075a7 */ /* 0x000062000802017f */
[----:B------:R-:W-:Y:S05]  /*14a0*/  @!P0 BRA `(.L_x_15) ;  /* 0x0000000000048947 */ /* 0x000fea0003800000 */
[----:B------:R-:W-:Y:S01]  /*14b0*/  BPT.TRAP 0x1 ;  /* 0x000000040000795c */ /* 0x000fe20000300000 */
.L_x_15:
[----:B------:R-:W-:-:S05]  /*14c0*/  IMAD.U32 R4, RZ, RZ, UR44 ;  /* 0x0000002cff047e24 */ /* 0x000fca000f8e00ff */
[----:B------:R-:W-:Y:S01]  /*14d0*/  ISETP.GE.AND P2, PT, R4, 0x1, PT ;  /* 0x000000010400780c */ /* 0x000fe20003f46270 */
[----:B-1----:R-:W-:-:S12]  /*14e0*/  @P1 BRA `(.L_x_16) ;  /* 0x0000000000081947 */ /* 0x002fd80003800000 */
[----:B------:R-:W1:Y:S02]  /*14f0*/  SYNCS.PHASECHK.TRANS64.TRYWAIT P1, [R3+URZ], R0 ;  /* 0x00000000030075a7 */ /* 0x000e64000802017f */
[----:B-1----:R-:W-:Y:S05]  /*1500*/  @!P1 BRA `(.L_x_17) ;  /* 0x0000005800f49947 */ /* 0x002fea0003800000 */
.L_x_16:
[----:B------:R-:W-:Y:S05]  /*1510*/  WARPSYNC.ALL ;  /* 0x0000000000007948 */ /* 0x000fea0003800000 */
[----:B------:R-:W-:Y:S01]  /*1520*/  UIADD3 UR4, UR46, 0x1c180, URZ ;  /* 0x0001c1802e047890 */ /* 0x000fe2000fffe03f */
[----:B------:R-:W-:Y:S01]  /*1530*/  WARPGROUP.ARRIVE ;  /* 0x00000000000079c5 */ /* 0x000fe20000000000 */
[----:B------:R-:W-:Y:S02]  /*1540*/  ULEA UR5, UR41, UR45, 0xa ;  /* 0x0000002d29057291 */ /* 0x000fe4000f8e503f */
[----:B------:R-:W-:Y:S01]  /*1550*/  USHF.R.U32.HI UR4, URZ, 0x4, UR4 ;  /* 0x000000043f047899 */ /* 0x000fe20008011604 */
[----:B------:R-:W-:Y:S01]  /*1560*/  UMOV UR9, 0x40000040 ;  /* 0x4000004000097882 */ /* 0x000fe20000000000 */
[----:B------:R-:W-:-:S02]  /*1570*/  UMOV UR11, 0x40000040 ;  /* 0x40000040000b7882 */ /* 0x000fc40000000000 */
[----:B------:R-:W-:Y:S01]  /*1580*/  ULOP3.LUT UR4, UR4, 0x3fff, URZ, 0xc0, !UPT ;  /* 0x00003fff04047892 */ /* 0x000fe2000f8ec03f */
[----:B------:R-:W-:-:S03]  /*1590*/  UMOV UR8, UR5 ;  /* 0x0000000500087c82 */ /* 0x000fc60008000000 */
[----:B------:R-:W-:-:S04]  /*15a0*/  ULOP3.LUT UR4, UR4, 0x10000, URZ, 0xfc, !UPT ;  /* 0x0001000004047892 */ /* 0x000fc8000f8efc3f */
[----:B------:R-:W-:-:S07]  /*15b0*/  ULEA UR6, UR41, UR4, 0xa ;  /* 0x0000000429067291 */ /* 0x000fce000f8e503f */
[----:B------:R-:W-:Y:S02]  /*15c0*/  UMOV UR10, UR6 ;  /* 0x00000006000a7c82 */ /* 0x000fe40008000000 */
[----:B------:R-:W-:Y:S01]  /*15d0*/  HGMMA.64x128x8.F32.TF32 R24, gdesc[UR8], RZ, !UPT, gsb0 ;  /* 0x05e00000081879f0 */ /* 0x000fe2000c0028ff */
[----:B------:R-:W-:Y:S02]  /*15e0*/  UIADD3 UR8, UR5, 0x2, URZ ;  /* 0x0000000205087890 */ /* 0x000fe4000fffe03f */
[----:B------:R-:W-:Y:S01]  /*15f0*/  UIADD3 UR10, UR6, 0x2, URZ ;  /* 0x00000002060a7890 */ /* 0x000fe2000fffe03f */
[----:B------:R-:W-:Y:S01]  /*1600*/  UMOV UR9, 0x40000040 ;  /* 0x4000004000097882 */ /* 0x000fe20000000000 */
[----:B------:R-:W-:Y:S01]  /*1610*/  UMOV UR11, 0x40000040 ;  /* 0x40000040000b7882 */ /* 0x000fe20000000000 */
[----:B------:R-:W-:Y:S02]  /*1620*/  WARPGROUP.DEPBAR.LE gsb0, 0x0 ;  /* 0x00008000000079c5 */ /* 0x000fe40000010000 */
[----:B------:R-:W-:-:S06]  /*1630*/  WARPGROUP.ARRIVE ;  /* 0x00000000000079c5 */ /* 0x000fcc0000000000 */
[----:B------:R-:W-:Y:S01]  /*1640*/  HGMMA.64x128x8.F32.TF32 R24, gdesc[UR8], R24, gsb0 ;  /* 0x05e00000081879f0 */ /* 0x000fe20008002818 */
        /* <DEDUP_REMOVED lines=13> */
[----:B------:R-:W-:Y:S03]  /*1720*/  HGMMA.64x128x8.F32.TF32 R24, gdesc[UR8], R24, gsb0 ;  /* 0x05e00000081879f0 */ /* 0x000fe60008002818 */
[----:B------:R-:W-:Y:S02]  /*1730*/  WARPGROUP.DEPBAR.LE gsb0, 0x0 ;  /* 0x00008000000079c5 */ /* 0x000fe40000010000 */
[----:B------:R-:W-:Y:S05]  /*1740*/  @!P2 BRA `(.L_x_18) ;  /* 0x00000004001ca947 */ /* 0x000fea0003800000 */
[----:B------:R-:W-:Y:S01]  /*1750*/  UIADD3 UR5, UR41, 0x1, URZ ;  /* 0x0000000129057890 */ /* 0x000fe2000fffe03f */
[----:B01----:R-:W-:-:S03]  /*1760*/  IMAD.U32 R0, RZ, RZ, UR44 ;  /* 0x0000002cff007e24 */ /* 0x003fc6000f8e00ff */
[----:B------:R-:W-:-:S04]  /*1770*/  UISETP.NE.AND UP0, UPT, UR5, 0x7, UPT ;  /* 0x000000070500788c */ /* 0x000fc8000bf05270 */
[----:B------:R-:W-:Y:S02]  /*1780*/  USEL UR6, URZ, 0x1, UP0 ;  /* 0x000000013f067887 */ /* 0x000fe40008000000 */
[----:B------:R-:W-:Y:S02]  /*1790*/  USEL UR5, UR5, URZ, UP0 ;  /* 0x0000003f05057287 */ /* 0x000fe40008000000 */
[----:B------:R-:W-:-:S06]  /*17a0*/  ULOP3.LUT UR6, UR40, UR6, URZ, 0x3c, !UPT ;  /* 0x0000000628067292 */ /* 0x000fcc000f8e3c3f */
[----:B------:R-:W-:Y:S01]  /*17b0*/  IMAD.U32 R5, RZ, RZ, UR6 ;  /* 0x00000006ff057e24 */ /* 0x000fe2000f8e00ff */
[----:B------:R-:W-:-:S06]  /*17c0*/  UMOV UR6, UR41 ;  /* 0x0000002900067c82 */ /* 0x000fcc0008000000 */
.L_x_25:
[----:B01----:R-:W-:Y:S05]  /*17d0*/  @!P0 BRA `(.L_x_19) ;  /* 0x0000000000048947 */ /* 0x003fea0003800000 */
[----:B------:R-:W-:Y:S01]  /*17e0*/  BPT.TRAP 0x1 ;  /* 0x000000040000795c */ /* 0x000fe20000300000 */
.L_x_19:
[----:B------:R-:W0:Y:S01]  /*17f0*/  S2UR UR8, SR_CgaCtaId ;  /* 0x00000000000879c3 */ /* 0x000e220000008800 */
[----:B------:R-:W-:Y:S01]  /*1800*/  UMOV UR7, 0x400 ;  /* 0x0000040000077882 */ /* 0x000fe20000000000 */
[----:B------:R-:W-:Y:S01]  /*1810*/  SHF.L.U32 R3, R5, 0x1f, RZ ;  /* 0x0000001f05037819 */ /* 0x000fe200000006ff */
[----:B0-----:R-:W-:-:S04]  /*1820*/  ULEA UR13, UR8, UR7, 0x18 ;  /* 0x00000007080d7291 */ /* 0x001fc8000f8ec03f */
[----:B------:R-:W-:-:S09]  /*1830*/  ULEA UR7, UR5, UR13, 0x3 ;  /* 0x0000000d05077291 */ /* 0x000fd2000f8e183f */
[----:B------:R0:W1:Y:S01]  /*1840*/  SYNCS.PHASECHK.TRANS64.TRYWAIT P1, [UR7], R3 ;  /* 0x00000003ff0075a7 */ /* 0x0000620008020147 */
[----:B------:R-:W-:Y:S05]  /*1850*/  @!P0 BRA `(.L_x_20) ;  /* 0x0000000000048947 */ /* 0x000fea0003800000 */
[----:B------:R-:W-:Y:S01]  /*1860*/  BPT.TRAP 0x1 ;  /* 0x000000040000795c */ /* 0x000fe20000300000 */
.L_x_20:
[----:B-1----:R-:W-:Y:S05]  /*1870*/  @P1 BRA `(.L_x_21) ;  /* 0x0000000000081947 */ /* 0x002fea0003800000 */
[----:B------:R-:W1:Y:S02]  /*1880*/  SYNCS.PHASECHK.TRANS64.TRYWAIT P1, [UR7], R3 ;  /* 0x00000003ff0075a7 */ /* 0x000e640008020147 */
[----:B-1----:R-:W-:Y:S05]  /*1890*/  @!P1 BRA `(.L_x_22) ;  /* 0x0000005800249947 */ /* 0x002fea0003800000 */
.L_x_21:
[----:B------:R-:W-:Y:S01]  /*18a0*/  ULEA UR7, UR5, UR45, 0xa ;  /* 0x0000002d05077291 */ /* 0x000fe2000f8e503f */
[----:B------:R-:W-:Y:S01]  /*18b0*/  WARPGROUP.ARRIVE ;  /* 0x00000000000079c5 */ /* 0x000fe20000000000 */
[----:B------:R-:W-:Y:S01]  /*18c0*/  ULEA UR12, UR5, UR4, 0xa ;  /* 0x00000004050c7291 */ /* 0x000fe2000f8e503f */
[----:B------:R-:W-:Y:S01]  /*18d0*/  UMOV UR9, 0x40000040 ;  /* 0x4000004000097882 */ /* 0x000fe20000000000 */
[----:B------:R-:W-:-:S03]  /*18e0*/  UMOV UR11, 0x40000040 ;  /* 0x40000040000b7882 */ /* 0x000fc60000000000 */
[----:B------:R-:W-:Y:S02]  /*18f0*/  UMOV UR8, UR7 ;  /* 0x0000000700087c82 */ /* 0x000fe40008000000 */
[----:B------:R-:W-:Y:S02]  /*1900*/  UMOV UR10, UR12 ;  /* 0x0000000c000a7c82 */ /* 0x000fe40008000000 */
[----:B------:R-:W-:Y:S01]  /*1910*/  HGMMA.64x128x8.F32.TF32 R24, gdesc[UR8], R24, gsb0 ;  /* 0x05e00000081879f0 */ /* 0x000fe20008002818 */
[----:B------:R-:W-:Y:S02]  /*1920*/  UIADD3 UR8, UR7, 0x2, URZ ;  /* 0x0000000207087890 */ /* 0x000fe4000fffe03f */
[----:B------:R-:W-:Y:S01]  /*1930*/  UIADD3 UR10, UR12, 0x2, URZ ;  /* 0x000000020c0a7890 */ /* 0x000fe2000fffe03f */
[----:B------:R-:W-:Y:S01]  /*1940*/  UMOV UR9, 0x40000040 ;  /* 0x4000004000097882 */ /* 0x000fe20000000000 */
[----:B------:R-:W-:Y:S01]  /*1950*/  UMOV UR11, 0x40000040 ;  /* 0x40000040000b7882 */ /* 0x000fe20000000000 */
[----:B------:R-:W-:-:S02]  /*1960*/  WARPGROUP.DEPBAR.LE gsb0, 0x0 ;  /* 0x00008000000079c5 */ /* 0x000fc40000010000 */
        /* <DEDUP_REMOVED lines=18> */
[----:B------:R-:W-:Y:S01]  /*1a90*/  BPT.TRAP 0x1 ;  /* 0x000000040000795c */ /* 0x000fe20000300000 */
.L_x_23:
[----:B------:R-:W-:Y:S01]  /*1aa0*/  ULEA UR7, UR6, UR13, 0x3 ;  /* 0x0000000d06077291 */ /* 0x000fe2000f8e183f */
[----:B------:R-:W-:-:S03]  /*1ab0*/  ISETP.GT.U32.AND P1, PT, R18, 0x1, PT ;  /* 0x000000011200780c */ /* 0x000fc60003f24070 */
[----:B------:R-:W-:-:S04]  /*1ac0*/  UIADD3 UR7, UR7, 0x38, URZ ;  /* 0x0000003807077890 */ /* 0x000fc8000fffe03f */
[----:B------:R-:W-:-:S09]  /*1ad0*/  UPRMT UR7, URZ, 0x654, UR7 ;  /* 0x000006543f077896 */ /* 0x000fd20008000007 */
[----:B------:R-:W-:Y:S01]  /*1ae0*/  SYNCS.ARRIVE.TRANS64.RED.A1T0 RZ, [UR7], RZ ;  /* 0x000000ffffff79a7 */ /* 0x000fe20008100407 */
[----:B------:R-:W-:Y:S05]  /*1af0*/  @P1 BRA `(.L_x_24) ;  /* 0x0000000000041947 */ /* 0x000fea0003800000 */
[----:B------:R-:W-:Y:S01]  /*1b00*/  BPT.TRAP 0x1 ;  /* 0x000000040000795c */ /* 0x000fe20000300000 */
.L_x_24:
[----:B------:R-:W-:Y:S01]  /*1b10*/  UIADD3 UR5, UR5, 0x1, URZ ;  /* 0x0000000105057890 */ /* 0x000fe2000fffe03f */
[C---:B------:R-:W-:Y:S01]  /*1b20*/  ISETP.GT.AND P1, PT, R0.reuse, 0x1, PT ;  /* 0x000000010000780c */ /* 0x040fe20003f24270 */
[----:B------:R-:W-:Y:S01]  /*1b30*/  UIADD3 UR6, UR6, 0x1, URZ ;  /* 0x0000000106067890 */ /* 0x000fe2000fffe03f */
[----:B------:R-:W-:Y:S01]  /*1b40*/  VIADD R0, R0, 0xffffffff ;  /* 0xffffffff00007836 */ /* 0x000fe20000000000 */
[----:B------:R-:W-:Y:S02]  /*1b50*/  UISETP.NE.AND UP0, UPT, UR5, 0x7, UPT ;  /* 0x000000070500788c */ /* 0x000fe4000bf05270 */
[----:B------:R-:W-:Y:S02]  /*1b60*/  UISETP.NE.AND UP1, UPT, UR6, 0x7, UPT ;  /* 0x000000070600788c */ /* 0x000fe4000bf25270 */
[----:B------:R-:W-:Y:S02]  /*1b70*/  USEL UR7, URZ, 0x1, UP0 ;  /* 0x000000013f077887 */ /* 0x000fe40008000000 */
[----:B------:R-:W-:-:S02]  /*1b80*/  USEL UR5, UR5, URZ, UP0 ;  /* 0x0000003f05057287 */ /* 0x000fc40008000000 */
[----:B------:R-:W-:Y:S02]  /*1b90*/  USEL UR6, UR6, URZ, UP1 ;  /* 0x0000003f06067287 */ /* 0x000fe40008800000 */
[----:B------:R-:W-:Y:S01]  /*1ba0*/  LOP3.LUT R5, R5, UR7, RZ, 0x3c, !PT ;  /* 0x0000000705057c12 */ /* 0x000fe2000f8e3cff */
[----:B------:R-:W-:Y:S09]  /*1bb0*/  @P1 BRA `(.L_x_25) ;  /* 0xfffffffc00041947 */ /* 0x000ff2000383ffff */
.L_x_18:
[----:B01----:R-:W0:Y:S02]  /*1bc0*/  LDC R0, c[0x0][0x28c] ;  /* 0x0000a300ff007b82 */ /* 0x003e240000000800 */
[----:B0-----:R-:W-:-:S13]  /*1bd0*/  ISETP.GE.AND P1, PT, R0, 0x1, PT ;  /* 0x000000010000780c */ /* 0x001fda0003f26270 */
[----:B------:R-:W-:Y:S05]  /*1be0*/  @!P1 BRA `(.L_x_26) ;  /* 0x0000000000489947 */ /* 0x000fea0003800000 */
[----:B------:R-:W-:Y:S05]  /*1bf0*/  @!P0 BRA `(.L_x_27) ;  /* 0x0000000000048947 */ /* 0x000fea0003800000 */
[----:B------:R-:W-:Y:S01]  /*1c00*/  BPT.TRAP 0x1 ;  /* 0x000000040000795c */ /* 0x000fe20000300000 */
.L_x_27:
[----:B------:R-:W0:Y:S01]  /*1c10*/  S2UR UR7, SR_CgaCtaId ;  /* 0x00000000000779c3 */ /* 0x000e220000008800 */
[----:B------:R-:W-:Y:S01]  /*1c20*/  UIADD3 UR6, UR44, UR41, URZ ;  /* 0x000000292c067290 */ /* 0x000fe2000fffe03f */
[----:B------:R-:W-:-:S03]  /*1c30*/  ISETP.GT.U32.AND P0, PT, R18, 0x1, PT ;  /* 0x000000011200780c */ /* 0x000fc60003f04070 */
[----:B------:R-:W-:-:S04]  /*1c40*/  UIMAD.WIDE.U32 UR4, UR6, 0x24924925, URZ ;  /* 0x24924925060478a5 */ /* 0x000fc8000f8e003f */
[----:B------:R-:W-:-:S04]  /*1c50*/  UIADD3 UR4, UR6, -UR5, URZ ;  /* 0x8000000506047290 */ /* 0x000fc8000fffe03f */
[----:B------:R-:W-:-:S03]  /*1c60*/  ULEA.HI UR4, UR4, UR5, URZ, 0x1f ;  /* 0x0000000504047291 */ /* 0x000fc6000f8ff83f */
[----:B------:R-:W-:Y:S01]  /*1c70*/  UMOV UR5, 0x400 ;  /* 0x0000040000057882 */ /* 0x000fe20000000000 */
[----:B------:R-:W-:-:S04]  /*1c80*/  USHF.R.U32.HI UR4, URZ, 0x2, UR4 ;  /* 0x000000023f047899 */ /* 0x000fc80008011604 */
[----:B------:R-:W-:Y:S02]  /*1c90*/  UIMAD UR4, UR4, -0x7, UR6 ;  /* 0xfffffff9040478a4 */ /* 0x000fe4000f8e0206 */
[----:B0-----:R-:W-:-:S04]  /*1ca0*/  ULEA UR5, UR7, UR5, 0x18 ;  /* 0x0000000507057291 */ /* 0x001fc8000f8ec03f */
[----:B------:R-:W-:-:S04]  /*1cb0*/  ULEA UR4, UR4, UR5, 0x3 ;  /* 0x0000000504047291 */ /* 0x000fc8000f8e183f */
[----:B------:R-:W-:-:S04]  /*1cc0*/  UIADD3 UR4, UR4, 0x38, URZ ;  /* 0x0000003804047890 */ /* 0x000fc8000fffe03f */
[----:B------:R-:W-:-:S09]  /*1cd0*/  UPRMT UR4, URZ, 0x654, UR4 ;  /* 0x000006543f047896 */ /* 0x000fd20008000004 */
[----:B------:R-:W-:Y:S01]  /*1ce0*/  SYNCS.ARRIVE.TRANS64.RED.A1T0 RZ, [UR4], RZ ;  /* 0x000000ffffff79a7 */ /* 0x000fe20008100404 */
[----:B------:R-:W-:Y:S05]  /*1cf0*/  @P0 BRA `(.L_x_26) ;  /* 0x0000000000040947 */ /* 0x000fea0003800000 */
[----:B------:R-:W-:Y:S01]  /*1d00*/  BPT.TRAP 0x1 ;  /* 0x000000040000795c */ /* 0x000fe20000300000 */
.L_x_26:
[----:B------:R-:W-:Y:S01]  /*1d10*/  UISETP.GE.U32.AND UP1, UPT, UR43, 0x7, UPT ;  /* 0x000000072b00788c */ /* 0x000fe2000bf26070 */
[----:B------:R-:W-:Y:S01]  /*1d20*/  IMAD.SHL.U32 R6, R100, 0x80, RZ ;  /* 0x0000008064067824 */ /* 0x000fe200078e00ff */
[----:B------:R-:W-:Y:S01]  /*1d30*/  UIADD3 UR41, UR43, UR41, URZ ;  /* 0x000000292b297290 */ /* 0x000fe2000fffe03f */
[----:B------:R-:W-:Y:S01]  /*1d40*/  SHF.R.S32.HI R11, RZ, 0x1f, R99 ;  /* 0x0000001fff0b7819 */ /* 0x000fe20000011463 */
[----:B------:R-:W-:Y:S01]  /*1d50*/  ULDC UR10, c[0x0][0x288] ;  /* 0x0000a200000a7ab9 */ /* 0x000fe20000000800 */
[----:B------:R-:W-:Y:S01]  /*1d60*/  IMAD.SHL.U32 R10, R101, 0x80, RZ ;  /* 0x00000080650a7824 */ /* 0x000fe200078e00ff */
[C---:B------:R-:W-:Y:S01]  /*1d70*/  LOP3.LUT R8, R6.reuse, 0x6, R93, 0xf8, !PT ;  /* 0x0000000606087812 */ /* 0x040fe200078ef85d */
[----:B------:R-:W-:Y:S01]  /*1d80*/  UISETP.GT.U32.AND UP0, UPT, UR41, 0x6, UPT ;  /* 0x000000062900788c */ /* 0x000fe2000bf04070 */
[----:B------:R-:W-:Y:S01]  /*1d90*/  ISETP.GE.AND P0, PT, R6, UR10, PT ;  /* 0x0000000a06007c0c */ /* 0x000fe2000bf06270 */
[----:B------:R-:W-:Y:S01]  /*1da0*/  ULDC.64 UR6, c[0x0][0x5d0] ;  /* 0x0001740000067ab9 */ /* 0x000fe20000000a00 */
[----:B------:R-:W-:Y:S01]  /*1db0*/  ULDC UR11, c[0x0][0x284] ;  /* 0x0000a100000b7ab9 */ /* 0x000fe20000000800 */
[----:B------:R-:W-:Y:S01]  /*1dc0*/  @UP1 UIMAD.WIDE.U32 UR4, UR41, 0x24924925, URZ ;  /* 0x24924925290418a5 */ /* 0x000fe2000f8e003f */
[----:B------:R-:W-:Y:S01]  /*1dd0*/  SHF.R.S32.HI R9, RZ, 0x1f, R8 ;  /* 0x0000001fff097819 */ /* 0x000fe20000011408 */
[----:B------:R-:W-:Y:S01]  /*1de0*/  IMAD R0, R11, UR6, RZ ;  /* 0x000000060b007c24 */ /* 0x000fe2000f8e02ff */
[----:B------:R-:W-:Y:S01]  /*1df0*/  UISETP.LT.U32.AND UP0, UPT, UR43, 0x7, UP0 ;  /* 0x000000072b00788c */ /* 0x000fe20008701070 */
[----:B------:R-:W-:Y:S01]  /*1e00*/  ISETP.GE.OR P0, PT, R10, UR11, P0 ;  /* 0x0000000b0a007c0c */ /* 0x000fe20008706670 */
[----:B------:R-:W-:Y:S01]  /*1e10*/  @UP1 UIADD3 UR4, UR41, -UR5, URZ ;  /* 0x8000000529041290 */ /* 0x000fe2000fffe03f */
[C---:B------:R-:W-:Y:S01]  /*1e20*/  IMAD R3, R99.reuse, UR7, R0 ;  /* 0x0000000763037c24 */ /* 0x040fe2000f8e0200 */
[----:B------:R-:W-:Y:S01]  /*1e30*/  ULDC.64 UR8, c[0x0][0x5c8] ;  /* 0x0001720000087ab9 */ /* 0x000fe20000000a00 */
[----:B------:R-:W-:Y:S01]  /*1e40*/  IMAD.WIDE.U32 R4, R99, UR6, R8 ;  /* 0x0000000663047c25 */ /* 0x000fe2000f8e0008 */
[----:B------:R-:W-:-:S02]  /*1e50*/  USEL UR6, URZ, 0x1, !UP0 ;  /* 0x000000013f067887 */ /* 0x000fc4000c000000 */
[----:B------:R-:W-:Y:S01]  /*1e60*/  @UP1 ULEA.HI UR4, UR4, UR5, URZ, 0x1f ;  /* 0x0000000504041291 */ /* 0x000fe2000f8ff83f */
[----:B------:R-:W-:Y:S01]  /*1e70*/  IMAD.WIDE R100, R101, 0x80, R22 ;  /* 0x0000008065647825 */ /* 0x000fe200078e0216 */
[----:B------:R-:W-:Y:S02]  /*1e80*/  ULOP3.LUT UR40, UR40, UR6, URZ, 0x3c, !UPT ;  /* 0x0000000628287292 */ /* 0x000fe4000f8e3c3f */
[----:B------:R-:W-:Y:S01]  /*1e90*/  @UP1 USHF.R.U32.HI UR4, URZ, 0x2, UR4 ;  /* 0x000000023f041899 */ /* 0x000fe20008011604 */
[----:B------:R-:W-:Y:S02]  /*1ea0*/  IMAD.IADD R5, R5, 0x1, R3 ;  /* 0x0000000105057824 */ /* 0x000fe400078e0203 */
[----:B------:R-:W-:Y:S01]  /*1eb0*/  IMAD R3, R101, UR8, RZ ;  /* 0x0000000865037c24 */ /* 0x000fe2000f8e02ff */
[----:B------:R-:W-:Y:S01]  /*1ec0*/  @UP1 ULOP3.LUT UR40, UR40, 0x1, UR4, 0x78, !UPT ;  /* 0x0000000128281892 */ /* 0x000fe2000f8e7804 */
[----:B------:R-:W-:-:S04]  /*1ed0*/  IMAD.WIDE.U32 R102, R100, UR8, R4 ;  /* 0x0000000864667c25 */ /* 0x000fc8000f8e0004 */
[----:B------:R-:W-:Y:S02]  /*1ee0*/  IMAD R7, R100, UR9, R3 ;  /* 0x0000000964077c24 */ /* 0x000fe4000f8e0203 */
[----:B------:R-:W-:Y:S01]  /*1ef0*/  IMAD.MOV.U32 R0, RZ, RZ, -0x1 ;  /* 0xffffffffff007424 */ /* 0x000fe200078e00ff */
[----:B------:R-:W-:Y:S06]  /*1f00*/  @P0 BRA `(.L_x_28) ;  /* 0x0000003400040947 */ /* 0x000fec0003800000 */
[----:B-----5:R-:W-:Y:S01]  /*1f10*/  FSETP.NEU.AND P0, PT, R88, RZ, PT ;  /* 0x000000ff5800720b */ /* 0x020fe20003f0d000 */
[----:B------:R-:W-:Y:S01]  /*1f20*/  IMAD.IADD R4, R89, 0x1, -R6 ;  /* 0x0000000159047824 */ /* 0x000fe200078e0a06 */
[----:B------:R-:W-:Y:S01]  /*1f30*/  BSSY B0, `(.L_x_28) ;  /* 0x000033e000007945 */ /* 0x000fe20003800000 */
[----:B------:R-:W-:Y:S02]  /*1f40*/  IMAD.IADD R3, R97, 0x1, -R10 ;  /* 0x0000000161037824 */ /* 0x000fe400078e0a0a */
[----:B------:R-:W-:Y:S01]  /*1f50*/  IMAD.IADD R111, R103, 0x1, R7 ;  /* 0x00000001676f7824 */ /* 0x000fe200078e0207 */
[----:B------:R-:W-:-:S04]  /*1f60*/  ISETP.GT.AND P3, PT, R4, RZ, PT ;  /* 0x000000ff0400720c */ /* 0x000fc80003f64270 */
[----:B------:R-:W-:-:S03]  /*1f70*/  ISETP.GT.AND P1, PT, R3, RZ, P3 ;  /* 0x000000ff0300720c */ /* 0x000fc60001f24270 */
[----:B------:R-:W-:Y:S10]  /*1f80*/  @!P0 BRA `(.L_x_29) ;  /* 0x0000002400208947 */ /* 0x000ff40003800000 */
[----:B------:R-:W0:Y:S01]  /*1f90*/  LDC.64 R104, c[0x0][0x5b8] ;  /* 0x00016e00ff687b82 */ /* 0x000e220000000a00 */
[----:B------:R-:W-:-:S07]  /*1fa0*/  ULDC.64 UR4, c[0x0][0x5c0] ;  /* 0x0001700000047ab9 */ /* 0x000fce0000000a00 */
[----:B------:R-:W1:Y:S08]  /*1fb0*/  LDC.64 R106, c[0x0][0x5b0] ;  /* 0x00016c00ff6a7b82 */ /* 0x000e700000000a00 */
[----:B------:R-:W2:Y:S01]  /*1fc0*/  LDC.64 R108, c[0x0][0x5a8] ;  /* 0x00016a00ff6c7b82 */ /* 0x000ea20000000a00 */
[-C--:B0-----:R-:W-:Y:S02]  /*1fd0*/  IMAD R6, R11, R104.reuse, RZ ;  /* 0x000000680b067224 */ /* 0x081fe400078e02ff */
[----:B------:R-:W-:-:S04]  /*1fe0*/  IMAD.WIDE.U32 R12, R99, R104, R8 ;  /* 0x00000068630c7225 */ /* 0x000fc800078e0008 */
[----:B------:R-:W-:Y:S02]  /*1ff0*/  IMAD R103, R99, R105, R6 ;  /* 0x0000006963677224 */ /* 0x000fe400078e0206 */
[-C--:B-1----:R-:W-:Y:S02]  /*2000*/  IMAD R5, R101, R106.reuse, RZ ;  /* 0x0000006a65057224 */ /* 0x082fe400078e02ff */
[----:B------:R-:W-:Y:S02]  /*2010*/  IMAD.IADD R13, R13, 0x1, R103 ;  /* 0x000000010d0d7824 */ /* 0x000fe400078e0267 */
[C---:B------:R-:W-:Y:S02]  /*2020*/  IMAD R105, R100.reuse, R107, R5 ;  /* 0x0000006b64697224 */ /* 0x040fe400078e0205 */
[----:B------:R-:W-:-:S04]  /*2030*/  IMAD.WIDE.U32 R6, R100, R106, R12 ;  /* 0x0000006a64067225 */ /* 0x000fc800078e000c */
[----:B------:R-:W-:Y:S01]  /*2040*/  IMAD.IADD R5, R7, 0x1, R105 ;  /* 0x0000000107057824 */ /* 0x000fe200078e0269 */
[----:B--2---:R-:W-:-:S04]  /*2050*/  LEA R14, P0, R6, R108, 0x2 ;  /* 0x0000006c060e7211 */ /* 0x004fc800078010ff */
[----:B------:R-:W-:-:S05]  /*2060*/  LEA.HI.X R15, R6, R109, R5, 0x2, P0 ;  /* 0x0000006d060f7211 */ /* 0x000fca00000f1405 */
[----:B------:R0:W2:Y:S01]  /*2070*/  @P1 LDG.E.LTC128B R5, desc[UR38][R14.64] ;  /* 0x000000260e051981 */ /* 0x0000a2000c1e1920 */
[----:B------:R-:W-:Y:S01]  /*2080*/  IMAD.WIDE.U32 R6, R100, R106, R8 ;  /* 0x0000006a64067225 */ /* 0x000fe200078e0008 */
[C---:B------:R-:W-:Y:S01]  /*2090*/  SHF.L.U64.HI R11, R106.reuse, 0x3, R107 ;  /* 0x000000036a0b7819 */ /* 0x040fe2000001026b */
[----:B------:R-:W-:Y:S01]  /*20a0*/  BSSY B1, `(.L_x_30) ;  /* 0x0000016000017945 */ /* 0x000fe20003800000 */
[----:B------:R-:W-:Y:S01]  /*20b0*/  ISETP.GT.AND P3, PT, R3, 0x8, P3 ;  /* 0x000000080300780c */ /* 0x000fe20001f64270 */
[----:B------:R-:W-:Y:S02]  /*20c0*/  IMAD.IADD R7, R105, 0x1, R7 ;  /* 0x0000000169077824 */ /* 0x000fe400078e0207 */
[----:B------:R-:W-:Y:S02]  /*20d0*/  IMAD.SHL.U32 R10, R106, 0x8, RZ ;  /* 0x000000086a0a7824 */ /* 0x000fe400078e00ff */
[----:B------:R-:W-:-:S04]  /*20e0*/  IMAD.WIDE.U32 R20, R99, R104, R6 ;  /* 0x0000006863147225 */ /* 0x000fc800078e0006 */
[----:B------:R-:W-:Y:S01]  /*20f0*/  IMAD.WIDE.U32 R100, R100, R106, R10 ;  /* 0x0000006a64647225 */ /* 0x000fe200078e000a */
[----:B------:R-:W-:Y:S02]  /*2100*/  LEA R10, P0, R102, UR4, 0x2 ;  /* 0x00000004660a7c11 */ /* 0x000fe4000f8010ff */
[----:B------:R-:W-:Y:S01]  /*2110*/  LEA R6, P4, R20, R108, 0x2 ;  /* 0x0000006c14067211 */ /* 0x000fe200078810ff */
[----:B0-----:R-:W-:Y:S01]  /*2120*/  IMAD.IADD R14, R103, 0x1, R21 ;  /* 0x00000001670e7824 */ /* 0x001fe200078e0215 */
[----:B------:R-:W-:Y:S01]  /*2130*/  LEA.HI.X R11, R102, UR5, R111, 0x2, P0 ;  /* 0x00000005660b7c11 */ /* 0x000fe200080f146f */
[----:B------:R-:W-:Y:S01]  /*2140*/  IMAD.IADD R105, R105, 0x1, R101 ;  /* 0x0000000169697824 */ /* 0x000fe200078e0265 */
[----:B------:R-:W-:Y:S02]  /*2150*/  ISETP.GT.AND P0, PT, R4, 0x1, PT ;  /* 0x000000010400780c */ /* 0x000fe40003f04270 */
[----:B------:R-:W-:Y:S01]  /*2160*/  IADD3 R15, P2, R12, R100, RZ ;  /* 0x000000640c0f7210 */ /* 0x000fe20007f5e0ff */
[----:B--2---:R-:W-:-:S04]  /*2170*/  FMUL R7, R5, R88 ;  /* 0x0000005805077220 */ /* 0x004fc80000400000 */
[----:B------:R-:W-:Y:S01]  /*2180*/  FFMA R21, R24, R19, R7 ;  /* 0x0000001318157223 */ /* 0x000fe20000000007 */
[----:B------:R-:W-:Y:S01]  /*2190*/  LEA.HI.X R7, R20, R109, R14, 0x2, P4 ;  /* 0x0000006d14077211 */ /* 0x000fe200020f140e */
[----:B------:R-:W-:Y:S01]  /*21a0*/  IMAD.X R20, R105, 0x1, R13, P2 ;  /* 0x0000000169147824 */ /* 0x000fe200010e060d */
[----:B------:R-:W-:Y:S02]  /*21b0*/  ISETP.GT.AND P4, PT, R3, RZ, P0 ;  /* 0x000000ff0300720c */ /* 0x000fe40000784270 */
[----:B------:R0:W-:Y:S01]  /*21c0*/  @P1 STG.E desc[UR38][R10.64], R21 ;  /* 0x000000150a001986 */ /* 0x0001e2000c101926 */
[----:B------:R-:W-:-:S10]  /*21d0*/  LEA R14, P1, R15, R108, 0x2 ;  /* 0x0000006c0f0e7211 */ /* 0x000fd400078210ff */
[----:B------:R-:W-:Y:S05]  /*21e0*/  @!P4 BRA `(.L_x_31) ;  /* 0x000000000004c947 */ /* 0x000fea0003800000 */
[----:B------:R1:W5:Y:S02]  /*21f0*/  LDG.E.LTC128B R5, desc[UR38][R6.64+0x4] ;  /* 0x0000042606057981 */ /* 0x000364000c1e1920 */
.L_x_31:
[----:B------:R-:W-:Y:S05]  /*2200*/  BSYNC B1 ;  /* 0x0000000000017941 */ /* 0x000fea0003800000 */
.L_x_30:
[----:B-----5:R-:W-:Y:S01]  /*2210*/  FMUL R12, R5, R88 ;  /* 0x00000058050c7220 */ /* 0x020fe20000400000 */
[----:B------:R-:W-:-:S03]  /*2220*/  LEA.HI.X R15, R15, R109, R20, 0x2, P1 ;  /* 0x0000006d0f0f7211 */ /* 0x000fc600008f1414 */
[----:B------:R-:W-:Y:S01]  /*2230*/  FFMA R101, R25, R19, R12 ;  /* 0x0000001319657223 */ /* 0x000fe2000000000c */
[----:B------:R-:W-:-:S04]  /*2240*/  IMAD.MOV.U32 R25, RZ, RZ, R5 ;  /* 0x000000ffff197224 */ /* 0x000fc800078e0005 */
[----:B------:R2:W-:Y:S04]  /*2250*/  @P4 STG.E desc[UR38][R10.64+0x4], R101 ;  /* 0x000004650a004986 */ /* 0x0005e8000c101926 */
[----:B------:R-:W3:Y:S01]  /*2260*/  @P3 LDG.E.LTC128B R25, desc[UR38][R14.64] ;  /* 0x000000260e193981 */ /* 0x000ee2000c1e1920 */
[C---:B------:R-:W-:Y:S01]  /*2270*/  SHF.L.U64.HI R13, R92.reuse, 0x2, R91 ;  /* 0x000000025c0d7819 */ /* 0x040fe2000001025b */
[----:B------:R-:W-:Y:S01]  /*2280*/  BSSY B1, `(.L_x_32) ;  /* 0x0000010000017945 */ /* 0x000fe20003800000 */
[----:B------:R-:W-:Y:S02]  /*2290*/  LEA R12, P2, R92, R10, 0x2 ;  /* 0x0000000a5c0c7211 */ /* 0x000fe400078410ff */
[----:B------:R-:W-:Y:S02]  /*22a0*/  IADD3 R20, P1, R8, R100, RZ ;  /* 0x0000006408147210 */ /* 0x000fe40007f3e0ff */
[----:B------:R-:W-:Y:S01]  /*22b0*/  ISETP.GT.AND P0, PT, R3, 0x8, P0 ;  /* 0x000000080300780c */ /* 0x000fe20000704270 */
[----:B------:R-:W-:-:S02]  /*22c0*/  IMAD.X R13, R13, 0x1, R11, P2 ;  /* 0x000000010d0d7824 */ /* 0x000fc400010e060b */
[----:B0-----:R-:W-:Y:S01]  /*22d0*/  IMAD.X R21, R9, 0x1, R105, P1 ;  /* 0x0000000109157824 */ /* 0x001fe200008e0669 */
[----:B------:R-:W-:Y:S01]  /*22e0*/  ISETP.GT.AND P1, PT, R4, 0x8, PT ;  /* 0x000000080400780c */ /* 0x000fe20003f24270 */
[----:B------:R-:W-:-:S04]  /*22f0*/  IMAD.WIDE.U32 R20, R99, R104, R20 ;  /* 0x0000006863147225 */ /* 0x000fc800078e0014 */
[----:B------:R-:W-:Y:S01]  /*2300*/  IMAD.IADD R9, R103, 0x1, R21 ;  /* 0x0000000167097824 */ /* 0x000fe200078e0215 */
[----:B------:R-:W-:-:S04]  /*2310*/  LEA R8, P4, R20, R108, 0x2 ;  /* 0x0000006c14087211 */ /* 0x000fc800078810ff */
[----:B------:R-:W-:Y:S01]  /*2320*/  LEA.HI.X R9, R20, R109, R9, 0x2, P4 ;  /* 0x0000006d14097211 */ /* 0x000fe200020f1409 */
[----:B---3--:R-:W-:-:S04]  /*2330*/  FMUL R5, R25, R88 ;  /* 0x0000005819057220 */ /* 0x008fc80000400000 */
[----:B------:R-:W-:-:S05]  /*2340*/  FFMA R5, R26, R19, R5 ;  /* 0x000000131a057223 */ /* 0x000fca0000000005 */
[----:B------:R2:W-:Y:S01]  /*2350*/  @P3 STG.E desc[UR38][R12.64], R5 ;  /* 0x000000050c003986 */ /* 0x0005e2000c101926 */
[----:B------:R-:W-:Y:S05]  /*2360*/  @!P0 BRA `(.L_x_33) ;  /* 0x0000000000048947 */ /* 0x000fea0003800000 */
[----:B------:R0:W5:Y:S02]  /*2370*/  LDG.E.LTC128B R25, desc[UR38][R8.64+0x4] ;  /* 0x0000042608197981 */ /* 0x000164000c1e1920 */
.L_x_33:
[----:B------:R-:W-:Y:S05]  /*2380*/  BSYNC B1 ;  /* 0x0000000000017941 */ /* 0x000fea0003800000 */
.L_x_32:
[----:B-----5:R-:W-:Y:S01]  /*2390*/  FMUL R14, R25, R88 ;  /* 0x00000058190e7220 */ /* 0x020fe20000400000 */
[----:B------:R-:W-:Y:S01]  /*23a0*/  ISETP.GT.AND P3, PT, R3, RZ, P1 ;  /* 0x000000ff0300720c */ /* 0x000fe20000f64270 */
[----:B------:R-:W-:Y:S01]  /*23b0*/  BSSY B1, `(.L_x_34) ;  /* 0x0000006000017945 */ /* 0x000fe20003800000 */
[----:B------:R-:W-:Y:S01]  /*23c0*/  ISETP.GT.AND P2, PT, R4, 0x9, PT ;  /* 0x000000090400780c */ /* 0x000fe20003f44270 */
[----:B------:R-:W-:-:S05]  /*23d0*/  FFMA R27, R27, R19, R14 ;  /* 0x000000131b1b7223 */ /* 0x000fca000000000e */
[----:B------:R3:W-:Y:S05]  /*23e0*/  @P0 STG.E desc[UR38][R12.64+0x4], R27 ;  /* 0x0000041b0c000986 */ /* 0x0007ea000c101926 */
[----:B------:R-:W-:Y:S05]  /*23f0*/  @!P3 BRA `(.L_x_35) ;  /* 0x000000000004b947 */ /* 0x000fea0003800000 */
[----:B------:R4:W5:Y:S02]  /*2400*/  LDG.E.LTC128B R25, desc[UR38][R6.64+0x20] ;  /* 0x0000202606197981 */ /* 0x000964000c1e1920 */
.L_x_35:
[----:B------:R-:W-:Y:S05]  /*2410*/  BSYNC B1 ;  /* 0x0000000000017941 */ /* 0x000fea0003800000 */
.L_x_34:
[----:B--2--5:R-:W-:Y:S01]  /*2420*/  FMUL R5, R25, R88 ;  /* 0x0000005819057220 */ /* 0x024fe20000400000 */
[----:B------:R-:W-:Y:S01]  /*2430*/  ISETP.GT.AND P0, PT, R3, RZ, P2 ;  /* 0x000000ff0300720c */ /* 0x000fe20001704270 */
[----:B------:R-:W-:Y:S02]  /*2440*/  BSSY B1, `(.L_x_36) ;  /* 0x0000005000017945 */ /* 0x000fe40003800000 */
[----:B------:R-:W-:-:S05]  /*2450*/  FFMA R5, R28, R19, R5 ;  /* 0x000000131c057223 */ /* 0x000fca0000000005 */
[----:B------:R2:W-:Y:S05]  /*2460*/  @P3 STG.E desc[UR38][R10.64+0x20], R5 ;  /* 0x000020050a003986 */ /* 0x0005ea000c101926 */
[----:B------:R-:W-:Y:S05]  /*2470*/  @!P0 BRA `(.L_x_37) ;  /* 0x0000000000048947 */ /* 0x000fea0003800000 */
[----:B------:R0:W5:Y:S02]  /*2480*/  LDG.E.LTC128B R25, desc[UR38][R6.64+0x24] ;  /* 0x0000242606197981 */ /* 0x000164000c1e1920 */
.L_x_37:
[----:B------:R-:W-:Y:S05]  /*2490*/  BSYNC B1 ;  /* 0x0000000000017941 */ /* 0x000fea0003800000 */
.L_x_36:
[----:B-----5:R-:W-:Y:S01]  /*24a0*/  FMUL R14, R25, R88 ;  /* 0x00000058190e7220 */ /* 0x020fe20000400000 */
[----:B------:R-:W-:Y:S01]  /*24b0*/  ISETP.GT.AND P1, PT, R3, 0x8, P1 ;  /* 0x000000080300780c */ /* 0x000fe20000f24270 */
[----:B------:R-:W-:Y:S02]  /*24c0*/  BSSY B1, `(.L_x_38) ;  /* 0x0000005000017945 */ /* 0x000fe40003800000 */
[----:B------:R-:W-:-:S05]  /*24d0*/  FFMA R29, R29, R19, R14 ;  /* 0x000000131d1d7223 */ /* 0x000fca000000000e */
[----:B------:R0:W-:Y:S05]  /*24e0*/  @P0 STG.E desc[UR38][R10.64+0x24], R29 ;  /* 0x0000241d0a000986 */ /* 0x0001ea000c101926 */
[----:B------:R-:W-:Y:S05]  /*24f0*/  @!P1 BRA `(.L_x_39) ;  /* 0x0000000000049947 */ /* 0x000fea0003800000 */
[----:B------:R0:W5:Y:S02]  /*2500*/  LDG.E.LTC128B R25, desc[UR38][R8.64+0x20] ;  /* 0x0000202608197981 */ /* 0x000164000c1e1920 */
.L_x_39:
[----:B------:R-:W-:Y:S05]  /*2510*/  BSYNC B1 ;  /* 0x0000000000017941 */ /* 0x000fea0003800000 */
.L_x_38:
[----:B--2--5:R-:W-:Y:S01]  /*2520*/  FMUL R5, R25, R88 ;  /* 0x0000005819057220 */ /* 0x024fe20000400000 */
[----:B------:R-:W-:Y:S01]  /*2530*/  ISETP.GT.AND P2, PT, R3, 0x8, P2 ;  /* 0x000000080300780c */ /* 0x000fe20001744270 */
[----:B------:R-:W-:Y:S01]  /*2540*/  BSSY B1, `(.L_x_40) ;  /* 0x0000006000017945 */ /* 0x000fe20003800000 */
[----:B------:R-:W-:Y:S01]  /*2550*/  ISETP.GT.AND P0, PT, R4, 0x10, PT ;  /* 0x000000100400780c */ /* 0x000fe20003f04270 */
[----:B------:R-:W-:-:S05]  /*2560*/  FFMA R5, R30, R19, R5 ;  /* 0x000000131e057223 */ /* 0x000fca0000000005 */
[----:B------:R2:W-:Y:S05]  /*2570*/  @P1 STG.E desc[UR38][R12.64+0x20], R5 ;  /* 0x000020050c001986 */ /* 0x0005ea000c101926 */
[----:B------:R-:W-:Y:S05]  /*2580*/  @!P2 BRA `(.L_x_41) ;  /* 0x000000000004a947 */ /* 0x000fea0003800000 */
[----:B------:R0:W5:Y:S02]  /*2590*/  LDG.E.LTC128B R25, desc[UR38][R8.64+0x24] ;  /* 0x0000242608197981 */ /* 0x000164000c1e1920 */
.L_x_41:
[----:B------:R-:W-:Y:S05]  /*25a0*/  BSYNC B1 ;  /* 0x0000000000017941 */ /* 0x000fea0003800000 */
.L_x_40:
        /* <DEDUP_REMOVED lines=8> */
.L_x_43:
[----:B------:R-:W-:Y:S05]  /*2630*/  BSYNC B1 ;  /* 0x0000000000017941 */ /* 0x000fea0003800000 */
.L_x_42:
[----:B--2--5:R-:W-:Y:S01]  /*2640*/  FMUL R5, R25, R88 ;  /* 0x0000005819057220 */ /* 0x024fe20000400000 */
[----:B------:R-:W-:Y:S01]  /*2650*/  ISETP.GT.AND P2, PT, R3, RZ, P1 ;  /* 0x000000ff0300720c */ /* 0x000fe20000f44270 */
[----:B------:R-:W-:Y:S02]  /*2660*/  BSSY B1, `(.L_x_44) ;  /* 0x0000005000017945 */ /* 0x000fe40003800000 */
[----:B------:R-:W-:-:S05]  /*2670*/  FFMA R5, R32, R19, R5 ;  /* 0x0000001320057223 */ /* 0x000fca0000000005 */
[----:B------:R2:W-:Y:S05]  /*2680*/  @P3 STG.E desc[UR38][R10.64+0x40], R5 ;  /* 0x000040050a003986 */ /* 0x0005ea000c101926 */
[----:B------:R-:W-:Y:S05]  /*2690*/  @!P2 BRA `(.L_x_45) ;  /* 0x000000000004a947 */ /* 0x000fea0003800000 */
[----:B------:R0:W5:Y:S02]  /*26a0*/  LDG.E.LTC128B R25, desc[UR38][R6.64+0x44] ;  /* 0x0000442606197981 */ /* 0x000164000c1e1920 */
.L_x_45:
[----:B------:R-:W-:Y:S05]  /*26b0*/  BSYNC B1 ;  /* 0x0000000000017941 */ /* 0x000fea0003800000 */
.L_x_44:
[----:B-----5:R-:W-:Y:S01]  /*26c0*/  FMUL R14, R25, R88 ;  /* 0x00000058190e7220 */ /* 0x020fe20000400000 */
[----:B------:R-:W-:Y:S01]  /*26d0*/  ISETP.GT.AND P0, PT, R3, 0x8, P0 ;  /* 0x000000080300780c */ /* 0x000fe20000704270 */
[----:B------:R-:W-:Y:S02]  /*26e0*/  BSSY B1, `(.L_x_46) ;  /* 0x0000005000017945 */ /* 0x000fe40003800000 */
[----:B------:R-:W-:-:S05]  /*26f0*/  FFMA R33, R33, R19, R14 ;  /* 0x0000001321217223 */ /* 0x000fca000000000e */
[----:B------:R0:W-:Y:S05]  /*2700*/  @P2 STG.E desc[UR38][R10.64+0x44], R33 ;  /* 0x000044210a002986 */ /* 0x0001ea000c101926 */
[----:B------:R-:W-:Y:S05]  /*2710*/  @!P0 BRA `(.L_x_47) ;  /* 0x0000000000048947 */ /* 0x000fea0003800000 */
[----:B------:R0:W5:Y:S02]  /*2720*/  LDG.E.LTC128B R25, desc[UR38][R8.64+0x40] ;  /* 0x0000402608197981 */ /* 0x000164000c1e1920 */
.L_x_47:
[----:B------:R-:W-:Y:S05]  /*2730*/  BSYNC B1 ;  /* 0x0000000000017941 */ /* 0x000fea0003800000 */
.L_x_46:
        /* <DEDUP_REMOVED lines=8> */
.L_x_49:
[----:B------:R-:W-:Y:S05]  /*27c0*/  BSYNC B1 ;  /* 0x0000000000017941 */ /* 0x000fea0003800000 */
.L_x_48:
        /* <DEDUP_REMOVED lines=8> */
.L_x_51:
[----:B------:R-:W-:Y:S05]  /*2850*/  BSYNC B1 ;  /* 0x0000000000017941 */ /* 0x000fea0003800000 */
.L_x_50:
[----:B--2--5:R-:W-:Y:S01]  /*2860*/  FMUL R5, R25, R88 ;  /* 0x0000005819057220 */ /* 0x024fe20000400000 */
[----:B------:R-:W-:Y:S01]  /*2870*/  ISETP.GT.AND P1, PT, R3, RZ, P0 ;  /* 0x000000ff0300720c */ /* 0x000fe20000724270 */
[----:B------:R-:W-:Y:S02]  /*2880*/  BSSY B1, `(.L_x_52) ;  /* 0x0000005000017945 */ /* 0x000fe40003800000 */
[----:B------:R-:W-:-:S05]  /*2890*/  FFMA R5, R36, R19, R5 ;  /* 0x0000001324057223 */ /* 0x000fca0000000005 */
[----:B------:R2:W-:Y:S05]  /*28a0*/  @P3 STG.E desc[UR38][R10.64+0x60], R5 ;  /* 0x000060050a003986 */ /* 0x0005ea000c101926 */
[----:B------:R-:W-:Y:S05]  /*28b0*/  @!P1 BRA `(.L_x_53) ;  /* 0x0000000000049947 */ /* 0x000fea0003800000 */
[----:B------:R0:W5:Y:S02]  /*28c0*/  LDG.E.LTC128B R25, desc[UR38][R6.64+0x64] ;  /* 0x0000642606197981 */ /* 0x000164000c1e1920 */
.L_x_53:
[----:B------:R-:W-:Y:S05]  /*28d0*/  BSYNC B1 ;  /* 0x0000000000017941 */ /* 0x000fea0003800000 */
.L_x_52:
[----:B-----5:R-:W-:Y:S01]  /*28e0*/  FMUL R14, R25, R88 ;  /* 0x00000058190e7220 */ /* 0x020fe20000400000 */
[----:B------:R-:W-:Y:S01]  /*28f0*/  ISETP.GT.AND P2, PT, R3, 0x8, P2 ;  /* 0x000000080300780c */ /* 0x000fe20001744270 */
[----:B------:R-:W-:Y:S02]  /*2900*/  BSSY B1, `(.L_x_54) ;  /* 0x0000005000017945 */ /* 0x000fe40003800000 */
[----:B------:R-:W-:-:S05]  /*2910*/  FFMA R37, R37, R19, R14 ;  /* 0x0000001325257223 */ /* 0x000fca000000000e */
[----:B------:R0:W-:Y:S05]  /*2920*/  @P1 STG.E desc[UR38][R10.64+0x64], R37 ;  /* 0x000064250a001986 */ /* 0x0001ea000c101926 */
[----:B------:R-:W-:Y:S05]  /*2930*/  @!P2 BRA `(.L_x_55) ;  /* 0x000000000004a947 */ /* 0x000fea0003800000 */
[----:B------:R0:W5:Y:S02]  /*2940*/  LDG.E.LTC128B R25, desc[UR38][R8.64+0x60] ;  /* 0x0000602608197981 */ /* 0x000164000c1e1920 */
.L_x_55:
[----:B------:R-:W-:Y:S05]  /*2950*/  BSYNC B1 ;  /* 0x0000000000017941 */ /* 0x000fea0003800000 */
.L_x_54:
        /* <DEDUP_REMOVED lines=8> */
.L_x_57:
[----:B------:R-:W-:Y:S05]  /*29e0*/  BSYNC B1 ;  /* 0x0000000000017941 */ /* 0x000fea0003800000 */
.L_x_56:
        /* <DEDUP_REMOVED lines=8> */
.L_x_59:
[----:B------:R-:W-:Y:S05]  /*2a70*/  BSYNC B1 ;  /* 0x0000000000017941 */ /* 0x000fea0003800000 */
.L_x_58:
[----:B--2--5:R-:W-:Y:S01]  /*2a80*/  FMUL R5, R25, R88 ;  /* 0x0000005819057220 */ /* 0x024fe20000400000 */
[----:B------:R-:W-:Y:S01]  /*2a90*/  ISETP.GT.AND P0, PT, R3, RZ, P2 ;  /* 0x000000ff0300720c */ /* 0x000fe20001704270 */
[----:B------:R-:W-:Y:S02]  /*2aa0*/  BSSY B1, `(.L_x_60) ;  /* 0x0000005000017945 */ /* 0x000fe40003800000 */
[----:B------:R-:W-:-:S05]  /*2ab0*/  FFMA R5, R40, R19, R5 ;  /* 0x0000001328057223 */ /* 0x000fca0000000005 */
[----:B------:R2:W-:Y:S05]  /*2ac0*/  @P3 STG.E desc[UR38][R10.64+0x80], R5 ;  /* 0x000080050a003986 */ /* 0x0005ea000c101926 */
[----:B------:R-:W-:Y:S05]  /*2ad0*/  @!P0 BRA `(.L_x_61) ;  /* 0x0000000000048947 */ /* 0x000fea0003800000 */
[----:B------:R0:W5:Y:S02]  /*2ae0*/  LDG.E.LTC128B R25, desc[UR38][R6.64+0x84] ;  /* 0x0000842606197981 */ /* 0x000164000c1e1920 */
.L_x_61:
[----:B------:R-:W-:Y:S05]  /*2af0*/  BSYNC B1 ;  /* 0x0000000000017941 */ /* 0x000fea0003800000 */
.L_x_60:
[----:B-----5:R-:W-:Y:S01]  /*2b00*/  FMUL R14, R25, R88 ;  /* 0x00000058190e7220 */ /* 0x020fe20000400000 */
[----:B------:R-:W-:Y:S01]  /*2b10*/  ISETP.GT.AND P1, PT, R3, 0x8, P1 ;  /* 0x000000080300780c */ /* 0x000fe20000f24270 */
[----:B------:R-:W-:Y:S02]  /*2b20*/  BSSY B1, `(.L_x_62) ;  /* 0x0000005000017945 */ /* 0x000fe40003800000 */
[----:B------:R-:W-:-:S05]  /*2b30*/  FFMA R41, R41, R19, R14 ;  /* 0x0000001329297223 */ /* 0x000fca000000000e */
[----:B------:R0:W-:Y:S05]  /*2b40*/  @P0 STG.E desc[UR38][R10.64+0x84], R41 ;  /* 0x000084290a000986 */ /* 0x0001ea000c101926 */
[----:B------:R-:W-:Y:S05]  /*2b50*/  @!P1 BRA `(.L_x_63) ;  /* 0x0000000000049947 */ /* 0x000fea0003800000 */
[----:B------:R0:W5:Y:S02]  /*2b60*/  LDG.E.LTC128B R25, desc[UR38][R8.64+0x80] ;  /* 0x0000802608197981 */ /* 0x000164000c1e1920 */
.L_x_63:
[----:B------:R-:W-:Y:S05]  /*2b70*/  BSYNC B1 ;  /* 0x0000000000017941 */ /* 0x000fea0003800000 */
.L_x_62:
        /* <DEDUP_REMOVED lines=8> */
.L_x_65:
[----:B------:R-:W-:Y:S05]  /*2c00*/  BSYNC B1 ;  /* 0x0000000000017941 */ /* 0x000fea0003800000 */
.L_x_64:
        /* <DEDUP_REMOVED lines=8> */
.L_x_67:
[----:B------:R-:W-:Y:S05]  /*2c90*/  BSYNC B1 ;  /* 0x0000000000017941 */ /* 0x000fea0003800000 */
.L_x_66:
[----:B--2--5:R-:W-:Y:S01]  /*2ca0*/  FMUL R5, R25, R88 ;  /* 0x0000005819057220 */ /* 0x024fe20000400000 */
[----:B------:R-:W-:Y:S01]  /*2cb0*/  ISETP.GT.AND P2, PT, R3, RZ, P1 ;  /* 0x000000ff0300720c */ /* 0x000fe20000f44270 */
[----:B------:R-:W-:Y:S02]  /*2cc0*/  BSSY B1, `(.L_x_68) ;  /* 0x0000005000017945 */ /* 0x000fe40003800000 */
[----:B------:R-:W-:-:S05]  /*2cd0*/  FFMA R5, R44, R19, R5 ;  /* 0x000000132c057223 */ /* 0x000fca0000000005 */
[----:B------:R2:W-:Y:S05]  /*2ce0*/  @P3 STG.E desc[UR38][R10.64+0xa0], R5 ;  /* 0x0000a0050a003986 */ /* 0x0005ea000c101926 */
[----:B------:R-:W-:Y:S05]  /*2cf0*/  @!P2 BRA `(.L_x_69) ;  /* 0x000000000004a947 */ /* 0x000fea0003800000 */
[----:B------:R0:W5:Y:S02]  /*2d00*/  LDG.E.LTC128B R25, desc[UR38][R6.64+0xa4] ;  /* 0x0000a42606197981 */ /* 0x000164000c1e1920 */
.L_x_69:
[----:B------:R-:W-:Y:S05]  /*2d10*/  BSYNC B1 ;  /* 0x0000000000017941 */ /* 0x000fea0003800000 */
.L_x_68:
[----:B-----5:R-:W-:Y:S01]  /*2d20*/  FMUL R14, R25, R88 ;  /* 0x00000058190e7220 */ /* 0x020fe20000400000 */
[----:B------:R-:W-:Y:S01]  /*2d30*/  ISETP.GT.AND P0, PT, R3, 0x8, P0 ;  /* 0x000000080300780c */ /* 0x000fe20000704270 */
[----:B------:R-:W-:Y:S02]  /*2d40*/  BSSY B1, `(.L_x_70) ;  /* 0x0000005000017945 */ /* 0x000fe40003800000 */
[----:B------:R-:W-:-:S05]  /*2d50*/  FFMA R45, R45, R19, R14 ;  /* 0x000000132d2d7223 */ /* 0x000fca000000000e */
[----:B------:R0:W-:Y:S05]  /*2d60*/  @P2 STG.E desc[UR38][R10.64+0xa4], R45 ;  /* 0x0000a42d0a002986 */ /* 0x0001ea000c101926 */
[----:B------:R-:W-:Y:S05]  /*2d70*/  @!P0 BRA `(.L_x_71) ;  /* 0x0000000000048947 */ /* 0x000fea0003800000 */
[----:B------:R0:W5:Y:S02]  /*2d80*/  LDG.E.LTC128B R25, desc[UR38][R8.64+0xa0] ;  /* 0x0000a02608197981 */ /* 0x000164000c1e1920 */
.L_x_71:
[----:B------:R-:W-:Y:S05]  /*2d90*/  BSYNC B1 ;  /* 0x0000000000017941 */ /* 0x000fea0003800000 */
.L_x_70:
        /* <DEDUP_REMOVED lines=8> */
.L_x_73:
[----:B------:R-:W-:Y:S05]  /*2e20*/  BSYNC B1 ;  /* 0x0000000000017941 */ /* 0x000fea0003800000 */
.L_x_72:
        /* <DEDUP_REMOVED lines=8> */
.L_x_75:
[----:B------:R-:W-:Y:S05]  /*2eb0*/  BSYNC B1 ;  /* 0x0000000000017941 */ /* 0x000fea0003800000 */
.L_x_74:
[----:B--2--5:R-:W-:Y:S01]  /*2ec0*/  FMUL R5, R25, R88 ;  /* 0x0000005819057220 */ /* 0x024fe20000400000 */
[----:B------:R-:W-:Y:S01]  /*2ed0*/  ISETP.GT.AND P1, PT, R3, RZ, P0 ;  /* 0x000000ff0300720c */ /* 0x000fe20000724270 */
[----:B------:R-:W-:Y:S02]  /*2ee0*/  BSSY B1, `(.L_x_76) ;  /* 0x0000005000017945 */ /* 0x000fe40003800000 */
[----:B------:R-:W-:-:S05]  /*2ef0*/  FFMA R5, R48, R19, R5 ;  /* 0x0000001330057223 */ /* 0x000fca0000000005 */
[----:B------:R2:W-:Y:S05]  /*2f00*/  @P3 STG.E desc[UR38][R10.64+0xc0], R5 ;  /* 0x0000c0050a003986 */ /* 0x0005ea000c101926 */
[----:B------:R-:W-:Y:S05]  /*2f10*/  @!P1 BRA `(.L_x_77) ;  /* 0x0000000000049947 */ /* 0x000fea0003800000 */
[----:B------:R0:W5:Y:S02]  /*2f20*/  LDG.E.LTC128B R25, desc[UR38][R6.64+0xc4] ;  /* 0x0000c42606197981 */ /* 0x000164000c1e1920 */
.L_x_77:
[----:B------:R-:W-:Y:S05]  /*2f30*/  BSYNC B1 ;  /* 0x0000000000017941 */ /* 0x000fea0003800000 */
.L_x_76:
[----:B-----5:R-:W-:Y:S01]  /*2f40*/  FMUL R14, R25, R88 ;  /* 0x00000058190e7220 */ /* 0x020fe20000400000 */
[----:B------:R-:W-:Y:S01]  /*2f50*/  ISETP.GT.AND P2, PT, R3, 0x8, P2 ;  /* 0x000000080300780c */ /* 0x000fe20001744270 */
[----:B------:R-:W-:Y:S02]  /*2f60*/  BSSY B1, `(.L_x_78) ;  /* 0x0000005000017945 */ /* 0x000fe40003800000 */
[----:B------:R-:W-:-:S05]  /*2f70*/  FFMA R49, R49, R19, R14 ;  /* 0x0000001331317223 */ /* 0x000fca000000000e */
[----:B------:R0:W-:Y:S05]  /*2f80*/  @P1 STG.E desc[UR38][R10.64+0xc4], R49 ;  /* 0x0000c4310a001986 */ /* 0x0001ea000c101926 */
[----:B------:R-:W-:Y:S05]  /*2f90*/  @!P2 BRA `(.L_x_79) ;  /* 0x000000000004a947 */ /* 0x000fea0003800000 */
[----:B------:R0:W5:Y:S02]  /*2fa0*/  LDG.E.LTC128B R25, desc[UR38][R8.64+0xc0] ;  /* 0x0000c02608197981 */ /* 0x000164000c1e1920 */
.L_x_79:
[----:B------:R-:W-:Y:S05]  /*2fb0*/  BSYNC B1 ;  /* 0x0000000000017941 */ /* 0x000fea0003800000 */
.L_x_78:
        /* <DEDUP_REMOVED lines=8> */
.L_x_81:
[----:B------:R-:W-:Y:S05]  /*3040*/  BSYNC B1 ;  /* 0x0000000000017941 */ /* 0x000fea0003800000 */
.L_x_80:
        /* <DEDUP_REMOVED lines=8> */
.L_x_83:
[----:B------:R-:W-:Y:S05]  /*30d0*/  BSYNC B1 ;  /* 0x0000000000017941 */ /* 0x000fea0003800000 */
.L_x_82:
[----:B--2--5:R-:W-:Y:S01]  /*30e0*/  FMUL R5, R25, R88 ;  /* 0x0000005819057220 */ /* 0x024fe20000400000 */
[----:B------:R-:W-:Y:S01]  /*30f0*/  ISETP.GT.AND P0, PT, R3, RZ, P2 ;  /* 0x000000ff0300720c */ /* 0x000fe20001704270 */
[----:B------:R-:W-:Y:S02]  /*3100*/  BSSY B1, `(.L_x_84) ;  /* 0x0000005000017945 */ /* 0x000fe40003800000 */
[----:B------:R-:W-:-:S05]  /*3110*/  FFMA R5, R52, R19, R5 ;  /* 0x0000001334057223 */ /* 0x000fca0000000005 */
[----:B------:R2:W-:Y:S05]  /*3120*/  @P3 STG.E desc[UR38][R10.64+0xe0], R5 ;  /* 0x0000e0050a003986 */ /* 0x0005ea000c101926 */
[----:B------:R-:W-:Y:S05]  /*3130*/  @!P0 BRA `(.L_x_85) ;  /* 0x0000000000048947 */ /* 0x000fea0003800000 */
[----:B------:R0:W5:Y:S02]  /*3140*/  LDG.E.LTC128B R25, desc[UR38][R6.64+0xe4] ;  /* 0x0000e42606197981 */ /* 0x000164000c1e1920 */
.L_x_85:
[----:B------:R-:W-:Y:S05]  /*3150*/  BSYNC B1 ;  /* 0x0000000000017941 */ /* 0x000fea0003800000 */
.L_x_84:
[----:B-----5:R-:W-:Y:S01]  /*3160*/  FMUL R14, R25, R88 ;  /* 0x00000058190e7220 */ /* 0x020fe20000400000 */
[----:B------:R-:W-:Y:S01]  /*3170*/  ISETP.GT.AND P1, PT, R3, 0x8, P1 ;  /* 0x000000080300780c */ /* 0x000fe20000f24270 */
[----:B------:R-:W-:Y:S02]  /*3180*/  BSSY B1, `(.L_x_86) ;  /* 0x0000005000017945 */ /* 0x000fe40003800000 */
[----:B------:R-:W-:-:S05]  /*3190*/  FFMA R53, R53, R19, R14 ;  /* 0x0000001335357223 */ /* 0x000fca000000000e */
[----:B------:R0:W-:Y:S05]  /*31a0*/  @P0 STG.E desc[UR38][R10.64+0xe4], R53 ;  /* 0x0000e4350a000986 */ /* 0x0001ea000c101926 */
[----:B------:R-:W-:Y:S05]  /*31b0*/  @!P1 BRA `(.L_x_87) ;  /* 0x0000000000049947 */ /* 0x000fea0003800000 */
[----:B------:R0:W5:Y:S02]  /*31c0*/  LDG.E.LTC128B R25, desc[UR38][R8.64+0xe0] ;  /* 0x0000e02608197981 */ /* 0x000164000c1e1920 */
.L_x_87:
[----:B------:R-:W-:Y:S05]  /*31d0*/  BSYNC B1 ;  /* 0x0000000000017941 */ /* 0x000fea0003800000 */
.L_x_86:
        /* <DEDUP_REMOVED lines=8> */
.L_x_89:
[----:B------:R-:W-:Y:S05]  /*3260*/  BSYNC B1 ;  /* 0x0000000000017941 */ /* 0x000fea0003800000 */
.L_x_88:
        /* <DEDUP_REMOVED lines=8> */
.L_x_91:
[----:B------:R-:W-:Y:S05]  /*32f0*/  BSYNC B1 ;  /* 0x0000000000017941 */ /* 0x000fea0003800000 */
.L_x_90:
[----:B--2--5:R-:W-:Y:S01]  /*3300*/  FMUL R5, R25, R88 ;  /* 0x0000005819057220 */ /* 0x024fe20000400000 */
[----:B------:R-:W-:Y:S01]  /*3310*/  ISETP.GT.AND P2, PT, R3, RZ, P1 ;  /* 0x000000ff0300720c */ /* 0x000fe20000f44270 */
[----:B------:R-:W-:Y:S02]  /*3320*/  BSSY B1, `(.L_x_92) ;  /* 0x0000005000017945 */ /* 0x000fe40003800000 */
[----:B------:R-:W-:-:S05]  /*3330*/  FFMA R5, R56, R19, R5 ;  /* 0x0000001338057223 */ /* 0x000fca0000000005 */
[----:B------:R2:W-:Y:S05]  /*3340*/  @P3 STG.E desc[UR38][R10.64+0x100], R5 ;  /* 0x000100050a003986 */ /* 0x0005ea000c101926 */
[----:B------:R-:W-:Y:S05]  /*3350*/  @!P2 BRA `(.L_x_93) ;  /* 0x000000000004a947 */ /* 0x000fea0003800000 */
[----:B------:R0:W5:Y:S02]  /*3360*/  LDG.E.LTC128B R25, desc[UR38][R6.64+0x104] ;  /* 0x0001042606197981 */ /* 0x000164000c1e1920 */
.L_x_93:
[----:B------:R-:W-:Y:S05]  /*3370*/  BSYNC B1 ;  /* 0x0000000000017941 */ /* 0x000fea0003800000 */
.L_x_92:
[----:B-----5:R-:W-:Y:S01]  /*3380*/  FMUL R14, R25, R88 ;  /* 0x00000058190e7220 */ /* 0x020fe20000400000 */
[----:B------:R-:W-:Y:S01]  /*3390*/  ISETP.GT.AND P0, PT, R3, 0x8, P0 ;  /* 0x000000080300780c */ /* 0x000fe20000704270 */
[----:B------:R-:W-:Y:S02]  /*33a0*/  BSSY B1, `(.L_x_94) ;  /* 0x0000005000017945 */ /* 0x000fe40003800000 */
[----:B------:R-:W-:-:S05]  /*33b0*/  FFMA R57, R57, R19, R14 ;  /* 0x0000001339397223 */ /* 0x000fca000000000e */
[----:B------:R0:W-:Y:S05]  /*33c0*/  @P2 STG.E desc[UR38][R10.64+0x104], R57 ;  /* 0x000104390a002986 */ /* 0x0001ea000c101926 */
[----:B------:R-:W-:Y:S05]  /*33d0*/  @!P0 BRA `(.L_x_95) ;  /* 0x0000000000048947 */ /* 0x000fea0003800000 */
[----:B------:R0:W5:Y:S02]  /*33e0*/  LDG.E.LTC128B R25, desc[UR38][R8.64+0x100] ;  /* 0x0001002608197981 */ /* 0x000164000c1e1920 */
.L_x_95:
[----:B------:R-:W-:Y:S05]  /*33f0*/  BSYNC B1 ;  /* 0x0000000000017941 */ /* 0x000fea0003800000 */
.L_x_94:
        /* <DEDUP_REMOVED lines=8> */
.L_x_97:
[----:B------:R-:W-:Y:S05]  /*3480*/  BSYNC B1 ;  /* 0x0000000000017941 */ /* 0x000fea0003800000 */
.L_x_96:
        /* <DEDUP_REMOVED lines=8> */
.L_x_99:
[----:B------:R-:W-:Y:S05]  /*3510*/  BSYNC B1 ;  /* 0x0000000000017941 */ /* 0x000fea0003800000 */
.L_x_98:
[----:B--2--5:R-:W-:Y:S01]  /*3520*/  FMUL R5, R25, R88 ;  /* 0x0000005819057220 */ /* 0x024fe20000400000 */
[----:B------:R-:W-:Y:S01]  /*3530*/  ISETP.GT.AND P1, PT, R3, RZ, P0 ;  /* 0x000000ff0300720c */ /* 0x000fe20000724270 */
[----:B------:R-:W-:Y:S02]  /*3540*/  BSSY B1, `(.L_x_100) ;  /* 0x0000005000017945 */ /* 0x000fe40003800000 */
[----:B------:R-:W-:-:S05]  /*3550*/  FFMA R5, R60, R19, R5 ;  /* 0x000000133c057223 */ /* 0x000fca0000000005 */
[----:B------:R2:W-:Y:S05]  /*3560*/  @P3 STG.E desc[UR38][R10.64+0x120], R5 ;  /* 0x000120050a003986 */ /* 0x0005ea000c101926 */
[----:B------:R-:W-:Y:S05]  /*3570*/  @!P1 BRA `(.L_x_101) ;  /* 0x0000000000049947 */ /* 0x000fea0003800000 */
[----:B------:R0:W5:Y:S02]  /*3580*/  LDG.E.LTC128B R25, desc[UR38][R6.64+0x124] ;  /* 0x0001242606197981 */ /* 0x000164000c1e1920 */
.L_x_101:
[----:B------:R-:W-:Y:S05]  /*3590*/  BSYNC B1 ;  /* 0x0000000000017941 */ /* 0x000fea0003800000 */
.L_x_100:
[----:B-----5:R-:W-:Y:S01]  /*35a0*/  FMUL R14, R25, R88 ;  /* 0x00000058190e7220 */ /* 0x020fe20000400000 */
[----:B------:R-:W-:Y:S01]  /*35b0*/  ISETP.GT.AND P2, PT, R3, 0x8, P2 ;  /* 0x000000080300780c */ /* 0x000fe20001744270 */
[----:B------:R-:W-:Y:S02]  /*35c0*/  BSSY B1, `(.L_x_102) ;  /* 0x0000005000017945 */ /* 0x000fe40003800000 */
[----:B------:R-:W-:-:S05]  /*35d0*/  FFMA R61, R61, R19, R14 ;  /* 0x000000133d3d7223 */ /* 0x000fca000000000e */
[----:B------:R0:W-:Y:S05]  /*35e0*/  @P1 STG.E desc[UR38][R10.64+0x124], R61 ;  /* 0x0001243d0a001986 */ /* 0x0001ea000c101926 */
[----:B------:R-:W-:Y:S05]  /*35f0*/  @!P2 BRA `(.L_x_103) ;  /* 0x000000000004a947 */ /* 0x000fea0003800000 */
[----:B------:R0:W5:Y:S02]  /*3600*/  LDG.E.LTC128B R25, desc[UR38][R8.64+0x120] ;  /* 0x0001202608197981 */ /* 0x000164000c1e1920 */
.L_x_103:
[----:B------:R-:W-:Y:S05]  /*3610*/  BSYNC B1 ;  /* 0x0000000000017941 */ /* 0x000fea0003800000 */
.L_x_102:
        /* <DEDUP_REMOVED lines=8> */
.L_x_105:
[----:B------:R-:W-:Y:S05]  /*36a0*/  BSYNC B1 ;  /* 0x0000000000017941 */ /* 0x000fea0003800000 */
.L_x_104:
        /* <DEDUP_REMOVED lines=8> */
.L_x_107:
[----:B------:R-:W-:Y:S05]  /*3730*/  BSYNC B1 ;  /* 0x0000000000017941 */ /* 0x000fea0003800000 */
.L_x_106:
[----:B--2--5:R-:W-:Y:S01]  /*3740*/  FMUL R5, R25, R88 ;  /* 0x0000005819057220 */ /* 0x024fe20000400000 */
[----:B------:R-:W-:Y:S01]  /*3750*/  ISETP.GT.AND P0, PT, R3, RZ, P2 ;  /* 0x000000ff0300720c */ /* 0x000fe20001704270 */
[----:B------:R-:W-:Y:S02]  /*3760*/  BSSY B1, `(.L_x_108) ;  /* 0x0000005000017945 */ /* 0x000fe40003800000 */
[----:B------:R-:W-:-:S05]  /*3770*/  FFMA R5, R64, R19, R5 ;  /* 0x0000001340057223 */ /* 0x000fca0000000005 */
[----:B------:R2:W-:Y:S05]  /*3780*/  @P3 STG.E desc[UR38][R10.64+0x140], R5 ;  /* 0x000140050a003986 */ /* 0x0005ea000c101926 */
[----:B------:R-:W-:Y:S05]  /*3790*/  @!P0 BRA `(.L_x_109) ;  /* 0x0000000000048947 */ /* 0x000fea0003800000 */
[----:B------:R0:W5:Y:S02]  /*37a0*/  LDG.E.LTC128B R25, desc[UR38][R6.64+0x144] ;  /* 0x0001442606197981 */ /* 0x000164000c1e1920 */
.L_x_109:
[----:B------:R-:W-:Y:S05]  /*37b0*/  BSYNC B1 ;  /* 0x0000000000017941 */ /* 0x000fea0003800000 */
.L_x_108:
[----:B-----5:R-:W-:Y:S01]  /*37c0*/  FMUL R14, R25, R88 ;  /* 0x00000058190e7220 */ /* 0x020fe20000400000 */
[----:B------:R-:W-:Y:S01]  /*37d0*/  ISETP.GT.AND P1, PT, R3, 0x8, P1 ;  /* 0x000000080300780c */ /* 0x000fe20000f24270 */
[----:B------:R-:W-:Y:S02]  /*37e0*/  BSSY B1, `(.L_x_110) ;  /* 0x0000005000017945 */ /* 0x000fe40003800000 */
[----:B------:R-:W-:-:S05]  /*37f0*/  FFMA R65, R65, R19, R14 ;  /* 0x0000001341417223 */ /* 0x000fca000000000e */
[----:B------:R0:W-:Y:S05]  /*3800*/  @P0 STG.E desc[UR38][R10.64+0x144], R65 ;  /* 0x000144410a000986 */ /* 0x0001ea000c101926 */
[----:B------:R-:W-:Y:S05]  /*3810*/  @!P1 BRA `(.L_x_111) ;  /* 0x0000000000049947 */ /* 0x000fea0003800000 */
[----:B------:R0:W5:Y:S02]  /*3820*/  LDG.E.LTC128B R25, desc[UR38][R8.64+0x140] ;  /* 0x0001402608197981 */ /* 0x000164000c1e1920 */
.L_x_111:
[----:B------:R-:W-:Y:S05]  /*3830*/  BSYNC B1 ;  /* 0x0000000000017941 */ /* 0x000fea0003800000 */
.L_x_110:
        /* <DEDUP_REMOVED lines=8> */
.L_x_113:
[----:B------:R-:W-:Y:S05]  /*38c0*/  BSYNC B1 ;  /* 0x0000000000017941 */ /* 0x000fea0003800000 */
.L_x_112:
        /* <DEDUP_REMOVED lines=8> */
.L_x_115:
[----:B------:R-:W-:Y:S05]  /*3950*/  BSYNC B1 ;  /* 0x0000000000017941 */ /* 0x000fea0003800000 */
.L_x_114:
[----:B--2--5:R-:W-:Y:S01]  /*3960*/  FMUL R5, R25, R88 ;  /* 0x0000005819057220 */ /* 0x024fe20000400000 */
[----:B------:R-:W-:Y:S01]  /*3970*/  ISETP.GT.AND P2, PT, R3, RZ, P1 ;  /* 0x000000ff0300720c */ /* 0x000fe20000f44270 */
[----:B------:R-:W-:Y:S02]  /*3980*/  BSSY B1, `(.L_x_116) ;  /* 0x0000005000017945 */ /* 0x000fe40003800000 */
[----:B------:R-:W-:-:S05]  /*3990*/  FFMA R5, R68, R19, R5 ;  /* 0x0000001344057223 */ /* 0x000fca0000000005 */
[----:B------:R2:W-:Y:S05]  /*39a0*/  @P3 STG.E desc[UR38][R10.64+0x160], R5 ;  /* 0x000160050a003986 */ /* 0x0005ea000c101926 */
[----:B------:R-:W-:Y:S05]  /*39b0*/  @!P2 BRA `(.L_x_117) ;  /* 0x000000000004a947 */ /* 0x000fea0003800000 */
[----:B------:R0:W5:Y:S02]  /*39c0*/  LDG.E.LTC128B R25, desc[UR38][R6.64+0x164] ;  /* 0x0001642606197981 */ /* 0x000164000c1e1920 */
.L_x_117:
[----:B------:R-:W-:Y:S05]  /*39d0*/  BSYNC B1 ;  /* 0x0000000000017941 */ /* 0x000fea0003800000 */
.L_x_116:
[----:B-----5:R-:W-:Y:S01]  /*39e0*/  FMUL R14, R25, R88 ;  /* 0x00000058190e7220 */ /* 0x020fe20000400000 */
[----:B------:R-:W-:Y:S01]  /*39f0*/  ISETP.GT.AND P0, PT, R3, 0x8, P0 ;  /* 0x000000080300780c */ /* 0x000fe20000704270 */
[----:B------:R-:W-:Y:S02]  /*3a00*/  BSSY B1, `(.L_x_118) ;  /* 0x0000005000017945 */ /* 0x000fe40003800000 */
[----:B------:R-:W-:-:S05]  /*3a10*/  FFMA R69, R69, R19, R14 ;  /* 0x0000001345457223 */ /* 0x000fca000000000e */
[----:B------:R0:W-:Y:S05]  /*3a20*/  @P2 STG.E desc[UR38][R10.64+0x164], R69 ;  /* 0x000164450a002986 */ /* 0x0001ea000c101926 */
[----:B------:R-:W-:Y:S05]  /*3a30*/  @!P0 BRA `(.L_x_119) ;  /* 0x0000000000048947 */ /* 0x000fea0003800000 */
[----:B------:R0:W5:Y:S02]  /*3a40*/  LDG.E.LTC128B R25, desc[UR38][R8.64+0x160] ;  /* 0x0001602608197981 */ /* 0x000164000c1e1920 */
.L_x_119:
[----:B------:R-:W-:Y:S05]  /*3a50*/  BSYNC B1 ;  /* 0x0000000000017941 */ /* 0x000fea0003800000 */
.L_x_118:
        /* <DEDUP_REMOVED lines=8> */
.L_x_121:
[----:B------:R-:W-:Y:S05]  /*3ae0*/  BSYNC B1 ;  /* 0x0000000000017941 */ /* 0x000fea0003800000 */
.L_x_120:
        /* <DEDUP_REMOVED lines=8> */
.L_x_123:
[----:B------:R-:W-:Y:S05]  /*3b70*/  BSYNC B1 ;  /* 0x0000000000017941 */ /* 0x000fea0003800000 */
.L_x_122:
[----:B--2--5:R-:W-:Y:S01]  /*3b80*/  FMUL R5, R25, R88 ;  /* 0x0000005819057220 */ /* 0x024fe20000400000 */
[----:B------:R-:W-:Y:S01]  /*3b90*/  ISETP.GT.AND P1, PT, R3, RZ, P0 ;  /* 0x000000ff0300720c */ /* 0x000fe20000724270 */
[----:B------:R-:W-:Y:S02]  /*3ba0*/  BSSY B1, `(.L_x_124) ;  /* 0x0000005000017945 */ /* 0x000fe40003800000 */
[----:B------:R-:W-:-:S05]  /*3bb0*/  FFMA R5, R72, R19, R5 ;  /* 0x0000001348057223 */ /* 0x000fca0000000005 */
[----:B------:R2:W-:Y:S05]  /*3bc0*/  @P3 STG.E desc[UR38][R10.64+0x180], R5 ;  /* 0x000180050a003986 */ /* 0x0005ea000c101926 */
[----:B------:R-:W-:Y:S05]  /*3bd0*/  @!P1 BRA `(.L_x_125) ;  /* 0x0000000000049947 */ /* 0x000fea0003800000 */
[----:B------:R0:W5:Y:S02]  /*3be0*/  LDG.E.LTC128B R25, desc[UR38][R6.64+0x184] ;  /* 0x0001842606197981 */ /* 0x000164000c1e1920 */
.L_x_125:
[----:B------:R-:W-:Y:S05]  /*3bf0*/  BSYNC B1 ;  /* 0x0000000000017941 */ /* 0x000fea0003800000 */
.L_x_124:
[----:B-----5:R-:W-:Y:S01]  /*3c00*/  FMUL R14, R25, R88 ;  /* 0x00000058190e7220 */ /* 0x020fe20000400000 */
[----:B------:R-:W-:Y:S01]  /*3c10*/  ISETP.GT.AND P2, PT, R3, 0x8, P2 ;  /* 0x000000080300780c */ /* 0x000fe20001744270 */
[----:B------:R-:W-:Y:S02]  /*3c20*/  BSSY B1, `(.L_x_126) ;  /* 0x0000005000017945 */ /* 0x000fe40003800000 */
[----:B------:R-:W-:-:S05]  /*3c30*/  FFMA R73, R73, R19, R14 ;  /* 0x0000001349497223 */ /* 0x000fca000000000e */
[----:B------:R0:W-:Y:S05]  /*3c40*/  @P1 STG.E desc[UR38][R10.64+0x184], R73 ;  /* 0x000184490a001986 */ /* 0x0001ea000c101926 */
[----:B------:R-:W-:Y:S05]  /*3c50*/  @!P2 BRA `(.L_x_127) ;  /* 0x000000000004a947 */ /* 0x000fea0003800000 */
[----:B------:R0:W5:Y:S02]  /*3c60*/  LDG.E.LTC128B R25, desc[UR38][R8.64+0x180] ;  /* 0x0001802608197981 */ /* 0x000164000c1e1920 */
.L_x_127:
[----:B------:R-:W-:Y:S05]  /*3c70*/  BSYNC B1 ;  /* 0x0000000000017941 */ /* 0x000fea0003800000 */
.L_x_126:
        /* <DEDUP_REMOVED lines=8> */
.L_x_129:
[----:B------:R-:W-:Y:S05]  /*3d00*/  BSYNC B1 ;  /* 0x0000000000017941 */ /* 0x000fea0003800000 */
.L_x_128:
        /* <DEDUP_REMOVED lines=8> */
.L_x_131:
[----:B------:R-:W-:Y:S05]  /*3d90*/  BSYNC B1 ;  /* 0x0000000000017941 */ /* 0x000fea0003800000 */
.L_x_130:
[----:B--2--5:R-:W-:Y:S01]  /*3da0*/  FMUL R5, R25, R88 ;  /* 0x0000005819057220 */ /* 0x024fe20000400000 */
[----:B------:R-:W-:Y:S01]  /*3db0*/  ISETP.GT.AND P0, PT, R3, RZ, P2 ;  /* 0x000000ff0300720c */ /* 0x000fe20001704270 */
[----:B------:R-:W-:Y:S02]  /*3dc0*/  BSSY B1, `(.L_x_132) ;  /* 0x0000005000017945 */ /* 0x000fe40003800000 */
[----:B------:R-:W-:-:S05]  /*3dd0*/  FFMA R5, R76, R19, R5 ;  /* 0x000000134c057223 */ /* 0x000fca0000000005 */
[----:B------:R2:W-:Y:S05]  /*3de0*/  @P3 STG.E desc[UR38][R10.64+0x1a0], R5 ;  /* 0x0001a0050a003986 */ /* 0x0005ea000c101926 */
[----:B------:R-:W-:Y:S05]  /*3df0*/  @!P0 BRA `(.L_x_133) ;  /* 0x0000000000048947 */ /* 0x000fea0003800000 */
[----:B------:R0:W5:Y:S02]  /*3e00*/  LDG.E.LTC128B R25, desc[UR38][R6.64+0x1a4] ;  /* 0x0001a42606197981 */ /* 0x000164000c1e1920 */
.L_x_133:
[----:B------:R-:W-:Y:S05]  /*3e10*/  BSYNC B1 ;  /* 0x0000000000017941 */ /* 0x000fea0003800000 */
.L_x_132:
[----:B-----5:R-:W-:Y:S01]  /*3e20*/  FMUL R14, R25, R88 ;  /* 0x00000058190e7220 */ /* 0x020fe20000400000 */
[----:B------:R-:W-:Y:S01]  /*3e30*/  ISETP.GT.AND P1, PT, R3, 0x8, P1 ;  /* 0x000000080300780c */ /* 0x000fe20000f24270 */
[----:B------:R-:W-:Y:S02]  /*3e40*/  BSSY B1, `(.L_x_134) ;  /* 0x0000005000017945 */ /* 0x000fe40003800000 */
[----:B------:R-:W-:-:S05]  /*3e50*/  FFMA R77, R77, R19, R14 ;  /* 0x000000134d4d7223 */ /* 0x000fca000000000e */
[----:B------:R0:W-:Y:S05]  /*3e60*/  @P0 STG.E desc[UR38][R10.64+0x1a4], R77 ;  /* 0x0001a44d0a000986 */ /* 0x0001ea000c101926 */
[----:B------:R-:W-:Y:S05]  /*3e70*/  @!P1 BRA `(.L_x_135) ;  /* 0x0000000000049947 */ /* 0x000fea0003800000 */
[----:B------:R0:W5:Y:S02]  /*3e80*/  LDG.E.LTC128B R25, desc[UR38][R8.64+0x1a0] ;  /* 0x0001a02608197981 */ /* 0x000164000c1e1920 */
.L_x_135:
[----:B------:R-:W-:Y:S05]  /*3e90*/  BSYNC B1 ;  /* 0x0000000000017941 */ /* 0x000fea0003800000 */
.L_x_134:
        /* <DEDUP_REMOVED lines=8> */
.L_x_137:
[----:B------:R-:W-:Y:S05]  /*3f20*/  BSYNC B1 ;  /* 0x0000000000017941 */ /* 0x000fea0003800000 */
.L_x_136:
        /* <DEDUP_REMOVED lines=8> */
.L_x_139:
[----:B------:R-:W-:Y:S05]  /*3fb0*/  BSYNC B1 ;  /* 0x0000000000017941 */ /* 0x000fea0003800000 */
.L_x_138:
[----:B--2--5:R-:W-:Y:S01]  /*3fc0*/  FMUL R5, R25, R88 ;  /* 0x0000005819057220 */ /* 0x024fe20000400000 */
[----:B------:R-:W-:Y:S01]  /*3fd0*/  ISETP.GT.AND P2, PT, R3, RZ, P1 ;  /* 0x000000ff0300720c */ /* 0x000fe20000f44270 */
[----:B------:R-:W-:Y:S02]  /*3fe0*/  BSSY B1, `(.L_x_140) ;  /* 0x0000005000017945 */ /* 0x000fe40003800000 */
[----:B------:R-:W-:-:S05]  /*3ff0*/  FFMA R5, R80, R19, R5 ;  /* 0x0000001350057223 */ /* 0x000fca0000000005 */
[----:B------:R2:W-:Y:S05]  /*4000*/  @P3 STG.E desc[UR38][R10.64+0x1c0], R5 ;  /* 0x0001c0050a003986 */ /* 0x0005ea000c101926 */
[----:B------:R-:W-:Y:S05]  /*4010*/  @!P2 BRA `(.L_x_141) ;  /* 0x000000000004a947 */ /* 0x000fea0003800000 */
[----:B------:R0:W5:Y:S02]  /*4020*/  LDG.E.LTC128B R25, desc[UR38][R6.64+0x1c4] ;  /* 0x0001c42606197981 */ /* 0x000164000c1e1920 */
.L_x_141:
[----:B------:R-:W-:Y:S05]  /*4030*/  BSYNC B1 ;  /* 0x0000000000017941 */ /* 0x000fea0003800000 */
.L_x_140:
[----:B-----5:R-:W-:Y:S01]  /*4040*/  FMUL R14, R25, R88 ;  /* 0x00000058190e7220 */ /* 0x020fe20000400000 */
[----:B------:R-:W-:Y:S01]  /*4050*/  ISETP.GT.AND P0, PT, R3, 0x8, P0 ;  /* 0x000000080300780c */ /* 0x000fe20000704270 */
[----:B------:R-:W-:Y:S02]  /*4060*/  BSSY B1, `(.L_x_142) ;  /* 0x0000005000017945 */ /* 0x000fe40003800000 */
[----:B------:R-:W-:-:S05]  /*4070*/  FFMA R81, R81, R19, R14 ;  /* 0x0000001351517223 */ /* 0x000fca000000000e */
[----:B------:R0:W-:Y:S05]  /*4080*/  @P2 STG.E desc[UR38][R10.64+0x1c4], R81 ;  /* 0x0001c4510a002986 */ /* 0x0001ea000c101926 */
[----:B------:R-:W-:Y:S05]  /*4090*/  @!P0 BRA `(.L_x_143) ;  /* 0x0000000000048947 */ /* 0x000fea0003800000 */
[----:B------:R0:W5:Y:S02]  /*40a0*/  LDG.E.LTC128B R25, desc[UR38][R8.64+0x1c0] ;  /* 0x0001c02608197981 */ /* 0x000164000c1e1920 */
.L_x_143:
[----:B------:R-:W-:Y:S05]  /*40b0*/  BSYNC B1 ;  /* 0x0000000000017941 */ /* 0x000fea0003800000 */
.L_x_142:
        /* <DEDUP_REMOVED lines=8> */
.L_x_145:
[----:B------:R-:W-:Y:S05]  /*4140*/  BSYNC B1 ;  /* 0x0000000000017941 */ /* 0x000fea0003800000 */
.L_x_144:
[----:B-----5:R-:W-:Y:S01]  /*4150*/  FMUL R14, R25, R88 ;  /* 0x00000058190e7220 */ /* 0x020fe20000400000 */
[----:B------:R-:W-:Y:S01]  /*4160*/  ISETP.GT.AND P0, PT, R4, 0x79, PT ;  /* 0x000000790400780c */ /* 0x000fe20003f04270 */
[----:B------:R-:W-:Y:S01]  /*4170*/  @P1 IMAD.MOV.U32 R4, RZ, RZ, R12 ;  /* 0x000000ffff041224 */ /* 0x000fe200078e000c */
[----:B------:R-:W-:Y:S01]  /*4180*/  ISETP.GT.AND P3, PT, R3, RZ, P2 ;  /* 0x000000ff0300720c */ /* 0x000fe20001764270 */
[----:B------:R-:W-:Y:S01]  /*4190*/  FFMA R83, R83, R19, R14 ;  /* 0x0000001353537223 */ /* 0x000fe2000000000e */
[----:B--2---:R-:W-:Y:S01]  /*41a0*/  @P1 IMAD.MOV.U32 R5, RZ, RZ, R13 ;  /* 0x000000ffff051224 */ /* 0x004fe200078e000d */
[----:B------:R-:W-:Y:S04]  /*41b0*/  BSSY B1, `(.L_x_146) ;  /* 0x0000004000017945 */ /* 0x000fe80003800000 */
[----:B------:R2:W-:Y:S06]  /*41c0*/  @P1 STG.E desc[UR38][R4.64+0x1c4], R83 ;  /* 0x0001c45304001986 */ /* 0x0005ec000c101926 */
[----:B------:R-:W-:Y:S05]  /*41d0*/  @!P3 BRA `(.L_x_147) ;  /* 0x000000000004b947 */ /* 0x000fea0003800000 */
[----:B------:R0:W5:Y:S02]  /*41e0*/  LDG.E.LTC128B R25, desc[UR38][R6.64+0x1e0] ;  /* 0x0001e02606197981 */ /* 0x000164000c1e1920 */
.L_x_147:
[----:B------:R-:W-:Y:S05]  /*41f0*/  BSYNC B1 ;  /* 0x0000000000017941 */ /* 0x000fea0003800000 */
.L_x_146:
[----:B--2--5:R-:W-:Y:S01]  /*4200*/  FMUL R5, R25, R88 ;  /* 0x0000005819057220 */ /* 0x024fe20000400000 */
[----:B------:R-:W-:Y:S01]  /*4210*/  @P3 IMAD.MOV.U32 R4, RZ, RZ, R10 ;  /* 0x000000ffff043224 */ /* 0x000fe200078e000a */
[----:B------:R-:W-:Y:S01]  /*4220*/  ISETP.GT.AND P1, PT, R3, RZ, P0 ;  /* 0x000000ff0300720c */ /* 0x000fe20000724270 */
[----:B------:R-:W-:Y:S01]  /*4230*/  BSSY B1, `(.L_x_148) ;  /* 0x0000006000017945 */ /* 0x000fe20003800000 */
[----:B------:R-:W-:Y:S01]  /*4240*/  FFMA R15, R84, R19, R5 ;  /* 0x00000013540f7223 */ /* 0x000fe20000000005 */
[----:B------:R-:W-:-:S05]  /*4250*/  @P3 IMAD.MOV.U32 R5, RZ, RZ, R11 ;  /* 0x000000ffff053224 */ /* 0x000fca00078e000b */
[----:B------:R2:W-:Y:S05]  /*4260*/  @P3 STG.E desc[UR38][R4.64+0x1e0], R15 ;  /* 0x0001e00f04003986 */ /* 0x0005ea000c101926 */
[----:B------:R-:W-:Y:S05]  /*4270*/  @!P1 BRA `(.L_x_149) ;  /* 0x0000000000049947 */ /* 0x000fea0003800000 */
[----:B------:R0:W5:Y:S02]  /*4280*/  LDG.E.LTC128B R25, desc[UR38][R6.64+0x1e4] ;  /* 0x0001e42606197981 */ /* 0x000164000c1e1920 */
.L_x_149:
[----:B------:R-:W-:Y:S05]  /*4290*/  BSYNC B1 ;  /* 0x0000000000017941 */ /* 0x000fea0003800000 */
.L_x_148:
[----:B--2--5:R-:W-:Y:S01]  /*42a0*/  FMUL R4, R25, R88 ;  /* 0x0000005819047220 */ /* 0x024fe20000400000 */
[----:B------:R-:W-:Y:S01]  /*42b0*/  ISETP.GT.AND P2, PT, R3, 0x8, P2 ;  /* 0x000000080300780c */ /* 0x000fe20001744270 */
[----:B------:R-:W-:Y:S02]  /*42c0*/  BSSY B1, `(.L_x_150) ;  /* 0x0000005000017945 */ /* 0x000fe40003800000 */
[----:B------:R-:W-:-:S05]  /*42d0*/  FFMA R85, R85, R19, R4 ;  /* 0x0000001355557223 */ /* 0x000fca0000000004 */
[----:B------:R2:W-:Y:S05]  /*42e0*/  @P1 STG.E desc[UR38][R10.64+0x1e4], R85 ;  /* 0x0001e4550a001986 */ /* 0x0005ea000c101926 */
[----:B------:R-:W-:Y:S05]  /*42f0*/  @!P2 BRA `(.L_x_151) ;  /* 0x000000000004a947 */ /* 0x000fea0003800000 */
[----:B------:R0:W5:Y:S02]  /*4300*/  LDG.E.LTC128B R25, desc[UR38][R8.64+0x1e0] ;  /* 0x0001e02608197981 */ /* 0x000164000c1e1920 */
.L_x_151:
[----:B------:R-:W-:Y:S05]  /*4310*/  BSYNC B1 ;  /* 0x0000000000017941 */ /* 0x000fea0003800000 */
.L_x_150:
[----:B-----5:R-:W-:Y:S01]  /*4320*/  FMUL R5, R25, R88 ;  /* 0x0000005819057220 */ /* 0x020fe20000400000 */
[----:B------:R-:W-:Y:S01]  /*4330*/  @P2 IMAD.MOV.U32 R4, RZ, RZ, R12 ;  /* 0x000000ffff042224 */ /* 0x000fe200078e000c */
[----:B------:R-:W-:Y:S01]  /*4340*/  ISETP.GT.AND P0, PT, R3, 0x8, P0 ;  /* 0x000000080300780c */ /* 0x000fe20000704270 */
[----:B------:R-:W-:Y:S01]  /*4350*/  BSSY B1, `(.L_x_152) ;  /* 0x0000006000017945 */ /* 0x000fe20003800000 */
[----:B01--4-:R-:W-:Y:S01]  /*4360*/  FFMA R7, R86, R19, R5 ;  /* 0x0000001356077223 */ /* 0x013fe20000000005 */
[----:B------:R-:W-:-:S05]  /*4370*/  @P2 IMAD.MOV.U32 R5, RZ, RZ, R13 ;  /* 0x000000ffff052224 */ /* 0x000fca00078e000d */
[----:B------:R0:W-:Y:S05]  /*4380*/  @P2 STG.E desc[UR38][R4.64+0x1e0], R7 ;  /* 0x0001e00704002986 */ /* 0x0001ea000c101926 */
[----:B------:R-:W-:Y:S05]  /*4390*/  @!P0 BRA `(.L_x_153) ;  /* 0x0000000000048947 */ /* 0x000fea0003800000 */
[----:B------:R1:W5:Y:S02]  /*43a0*/  LDG.E.LTC128B R25, desc[UR38][R8.64+0x1e4] ;  /* 0x0001e42608197981 */ /* 0x000364000c1e1920 */
.L_x_153:
[----:B------:R-:W-:Y:S05]  /*43b0*/  BSYNC B1 ;  /* 0x0000000000017941 */ /* 0x000fea0003800000 */
.L_x_152:
[----:B0----5:R-:W-:-:S04]  /*43c0*/  FMUL R4, R25, R88 ;  /* 0x0000005819047220 */ /* 0x021fc80000400000 */
[----:B------:R-:W-:Y:S01]  /*43d0*/  FFMA R87, R87, R19, R4 ;  /* 0x0000001357577223 */ /* 0x000fe20000000004 */
[----:B------:R-:W-:Y:S06]  /*43e0*/  @!P0 BRA `(.L_x_154) ;  /* 0x0000000c00c88947 */ /* 0x000fec0003800000 */
[----:B------:R0:W-:Y:S01]  /*43f0*/  STG.E desc[UR38][R12.64+0x1e4], R87 ;  /* 0x0001e4570c007986 */ /* 0x0001e2000c101926 */
[----:B------:R-:W-:Y:S05]  /*4400*/  BRA `(.L_x_154) ;  /* 0x0000000c00c07947 */ /* 0x000fea0003800000 */
.L_x_29:
[----:B------:R-:W-:Y:S01]  /*4410*/  ISETP.GT.AND P0, PT, R4, 0x1, PT ;  /* 0x000000010400780c */ /* 0x000fe20003f04270 */
[----:B------:R-:W-:Y:S01]  /*4420*/  ULDC.64 UR4, c[0x0][0x5c0] ;  /* 0x0001700000047ab9 */ /* 0x000fe20000000a00 */
[-C--:B------:R-:W-:Y:S01]  /*4430*/  FMUL R5, R24, R19.reuse ;  /* 0x0000001318057220 */ /* 0x080fe20000400000 */
[C---:B------:R-:W-:Y:S01]  /*4440*/  LEA R6, P4, R102.reuse, UR4, 0x2 ;  /* 0x0000000466067c11 */ /* 0x040fe2000f8810ff */
[-C--:B------:R-:W-:Y:S01]  /*4450*/  FMUL R25, R25, R19.reuse ;  /* 0x0000001319197220 */ /* 0x080fe20000400000 */
[----:B------:R-:W-:Y:S01]  /*4460*/  ISETP.GT.AND P2, PT, R3, RZ, P0 ;  /* 0x000000ff0300720c */ /* 0x000fe20000744270 */
[-C--:B------:R-:W-:Y:S01]  /*4470*/  FMUL R27, R27, R19.reuse ;  /* 0x000000131b1b7220 */ /* 0x080fe20000400000 */
[----:B------:R-:W-:Y:S01]  /*4480*/  LEA.HI.X R7, R102, UR5, R111, 0x2, P4 ;  /* 0x0000000566077c11 */ /* 0x000fe2000a0f146f */
[-C--:B------:R-:W-:Y:S01]  /*4490*/  FMUL R11, R28, R19.reuse ;  /* 0x000000131c0b7220 */ /* 0x080fe20000400000 */
[----:B------:R-:W-:Y:S01]  /*44a0*/  ISETP.GT.AND P3, PT, R3, 0x8, P3 ;  /* 0x000000080300780c */ /* 0x000fe20001f64270 */
[-C--:B------:R-:W-:Y:S01]  /*44b0*/  FMUL R29, R29, R19.reuse ;  /* 0x000000131d1d7220 */ /* 0x080fe20000400000 */
[C---:B------:R-:W-:Y:S01]  /*44c0*/  SHF.L.U64.HI R9, R92.reuse, 0x2, R91 ;  /* 0x000000025c097819 */ /* 0x040fe2000001025b */
[----:B------:R0:W-:Y:S01]  /*44d0*/  @P1 STG.E desc[UR38][R6.64], R5 ;  /* 0x0000000506001986 */ /* 0x0001e2000c101926 */
[----:B------:R-:W-:Y:S01]  /*44e0*/  ISETP.GT.AND P0, PT, R3, 0x8, P0 ;  /* 0x000000080300780c */ /* 0x000fe20000704270 */
[-C--:B------:R-:W-:Y:S01]  /*44f0*/  FMUL R31, R31, R19.reuse ;  /* 0x000000131f1f7220 */ /* 0x080fe20000400000 */
[----:B------:R-:W-:Y:S01]  /*4500*/  LEA R8, P1, R92, R6, 0x2 ;  /* 0x000000065c087211 */ /* 0x000fe200078210ff */
[-C--:B------:R-:W-:Y:S01]  /*4510*/  FMUL R33, R33, R19.reuse ;  /* 0x0000001321217220 */ /* 0x080fe20000400000 */
[C---:B------:R-:W-:Y:S01]  /*4520*/  ISETP.GT.AND P5, PT, R4.reuse, 0x8, PT ;  /* 0x000000080400780c */ /* 0x040fe20003fa4270 */
[----:B------:R-:W-:Y:S01]  /*4530*/  @P2 STG.E desc[UR38][R6.64+0x4], R25 ;  /* 0x0000041906002986 */ /* 0x000fe2000c101926 */
[----:B------:R-:W-:Y:S01]  /*4540*/  ISETP.GT.AND P4, PT, R4, 0x9, PT ;  /* 0x000000090400780c */ /* 0x000fe20003f84270 */
[----:B------:R-:W-:Y:S01]  /*4550*/  IMAD.X R9, R9, 0x1, R7, P1 ;  /* 0x0000000109097824 */ /* 0x000fe200008e0607 */
[----:B------:R-:W-:Y:S01]  /*4560*/  ISETP.GT.AND P2, PT, R3, RZ, P5 ;  /* 0x000000ff0300720c */ /* 0x000fe20002f44270 */
[-C--:B------:R-:W-:Y:S01]  /*4570*/  FMUL R35, R35, R19.reuse ;  /* 0x0000001323237220 */ /* 0x080fe20000400000 */
[C---:B------:R-:W-:Y:S01]  /*4580*/  ISETP.GT.AND P1, PT, R3.reuse, RZ, P4 ;  /* 0x000000ff0300720c */ /* 0x040fe20002724270 */
[-C--:B0-----:R-:W-:Y:S01]  /*4590*/  FMUL R5, R26, R19.reuse ;  /* 0x000000131a057220 */ /* 0x081fe20000400000 */
[----:B------:R-:W-:Y:S01]  /*45a0*/  ISETP.GT.AND P4, PT, R3, 0x8, P4 ;  /* 0x000000080300780c */ /* 0x000fe20002784270 */
[-C--:B------:R-:W-:Y:S01]  /*45b0*/  FMUL R37, R37, R19.reuse ;  /* 0x0000001325257220 */ /* 0x080fe20000400000 */
[-C--:B------:R-:W-:Y:S01]  /*45c0*/  FMUL R39, R39, R19.reuse ;  /* 0x0000001327277220 */ /* 0x080fe20000400000 */
[-C--:B------:R-:W-:Y:S01]  /*45d0*/  FMUL R41, R41, R19.reuse ;  /* 0x0000001329297220 */ /* 0x080fe20000400000 */
[----:B------:R0:W-:Y:S01]  /*45e0*/  @P3 STG.E desc[UR38][R8.64], R5 ;  /* 0x0000000508003986 */ /* 0x0001e2000c101926 */
[C---:B------:R-:W-:Y:S01]  /*45f0*/  ISETP.GT.AND P3, PT, R4.reuse, 0x11, PT ;  /* 0x000000110400780c */ /* 0x040fe20003f64270 */
[-C--:B------:R-:W-:Y:S01]  /*4600*/  FMUL R43, R43, R19.reuse ;  /* 0x000000132b2b7220 */ /* 0x080fe20000400000 */
[-C--:B------:R-:W-:Y:S01]  /*4610*/  FMUL R45, R45, R19.reuse ;  /* 0x000000132d2d7220 */ /* 0x080fe20000400000 */
[----:B------:R-:W-:Y:S01]  /*4620*/  @P0 STG.E desc[UR38][R8.64+0x4], R27 ;  /* 0x0000041b08000986 */ /* 0x000fe2000c101926 */
[----:B------:R-:W-:Y:S01]  /*4630*/  ISETP.GT.AND P0, PT, R3, 0x8, P5 ;  /* 0x000000080300780c */ /* 0x000fe20002f04270 */
[-C--:B------:R-:W-:Y:S01]  /*4640*/  FMUL R47, R47, R19.reuse ;  /* 0x000000132f2f7220 */ /* 0x080fe20000400000 */
[----:B------:R-:W-:Y:S01]  /*4650*/  ISETP.GT.AND P5, PT, R4, 0x10, PT ;  /* 0x000000100400780c */ /* 0x000fe20003fa4270 */
[----:B------:R1:W-:Y:S01]  /*4660*/  @P2 STG.E desc[UR38][R6.64+0x20], R11 ;  /* 0x0000200b06002986 */ /* 0x0003e2000c101926 */
[-C--:B------:R-:W-:Y:S01]  /*4670*/  FMUL R49, R49, R19.reuse ;  /* 0x0000001331317220 */ /* 0x080fe20000400000 */
[-C--:B------:R-:W-:Y:S01]  /*4680*/  FMUL R51, R51, R19.reuse ;  /* 0x0000001333337220 */ /* 0x080fe20000400000 */
[C---:B------:R-:W-:Y:S01]  /*4690*/  ISETP.GT.AND P2, PT, R3.reuse, RZ, P5 ;  /* 0x000000ff0300720c */ /* 0x040fe20002f44270 */
[----:B------:R-:W-:Y:S01]  /*46a0*/  @P1 STG.E desc[UR38][R6.64+0x24], R29 ;  /* 0x0000241d06001986 */ /* 0x000fe2000c101926 */
[C---:B------:R-:W-:Y:S01]  /*46b0*/  ISETP.GT.AND P1, PT, R3.reuse, RZ, P3 ;  /* 0x000000ff0300720c */ /* 0x040fe20001f24270 */
[-C--:B0-----:R-:W-:Y:S01]  /*46c0*/  FMUL R5, R30, R19.reuse ;  /* 0x000000131e057220 */ /* 0x081fe20000400000 */
[----:B------:R-:W-:Y:S01]  /*46d0*/  ISETP.GT.AND P3, PT, R3, 0x8, P3 ;  /* 0x000000080300780c */ /* 0x000fe20001f64270 */
[-C--:B------:R-:W-:Y:S01]  /*46e0*/  FMUL R53, R53, R19.reuse ;  /* 0x0000001335357220 */ /* 0x080fe20000400000 */
[-C--:B------:R-:W-:Y:S01]  /*46f0*/  FMUL R55, R55, R19.reuse ;  /* 0x0000001337377220 */ /* 0x080fe20000400000 */
[-C--:B------:R-:W-:Y:S01]  /*4700*/  FMUL R57, R57, R19.reuse ;  /* 0x0000001339397220 */ /* 0x080fe20000400000 */
[----:B------:R0:W-:Y:S01]  /*4710*/  @P0 STG.E desc[UR38][R8.64+0x20], R5 ;  /* 0x0000200508000986 */ /* 0x0001e2000c101926 */
[-C--:B-1----:R-:W-:Y:S01]  /*4720*/  FMUL R11, R32, R19.reuse ;  /* 0x00000013200b7220 */ /* 0x082fe20000400000 */
[----:B------:R-:W-:Y:S01]  /*4730*/  ISETP.GT.AND P0, PT, R3, 0x8, P5 ;  /* 0x000000080300780c */ /* 0x000fe20002f04270 */
[-C--:B------:R-:W-:Y:S01]  /*4740*/  FMUL R59, R59, R19.reuse ;  /* 0x000000133b3b7220 */ /* 0x080fe20000400000 */
[----:B------:R-:W-:Y:S01]  /*4750*/  @P4 STG.E desc[UR38][R8.64+0x24], R31 ;  /* 0x0000241f08004986 */ /* 0x000fe2000c101926 */
[C---:B------:R-:W-:Y:S01]  /*4760*/  ISETP.GT.AND P5, PT, R4.reuse, 0x18, PT ;  /* 0x000000180400780c */ /* 0x040fe20003fa4270 */
[-C--:B------:R-:W-:Y:S01]  /*4770*/  FMUL R61, R61, R19.reuse ;  /* 0x000000133d3d7220 */ /* 0x080fe20000400000 */
[----:B------:R-:W-:Y:S01]  /*4780*/  ISETP.GT.AND P4, PT, R4, 0x19, PT ;  /* 0x000000190400780c */ /* 0x000fe20003f84270 */
[----:B------:R1:W-:Y:S01]  /*4790*/  @P2 STG.E desc[UR38][R6.64+0x40], R11 ;  /* 0x0000400b06002986 */ /* 0x0003e2000c101926 */
[----:B------:R-:W-:Y:S01]  /*47a0*/  ISETP.GT.AND P2, PT, R3, RZ, P5 ;  /* 0x000000ff0300720c */ /* 0x000fe20002f44270 */
[-C--:B------:R-:W-:Y:S01]  /*47b0*/  FMUL R63, R63, R19.reuse ;  /* 0x000000133f3f7220 */ /* 0x080fe20000400000 */
[-C--:B------:R-:W-:Y:S01]  /*47c0*/  FMUL R65, R65, R19.reuse ;  /* 0x0000001341417220 */ /* 0x080fe20000400000 */
        /* <DEDUP_REMOVED lines=32> */
[----:B------:R-:W-:Y:S01]  /*49d0*/  FMUL R87, R87, R19 ;  /* 0x0000001357577220 */ /* 0x000fe20000400000 */
[----:B------:R-:W-:Y:S01]  /*49e0*/  ISETP.GT.AND P4, PT, R4, 0x29, PT ;  /* 0x000000290400780c */ /* 0x000fe20003f84270 */
[----:B------:R1:W-:Y:S01]  /*49f0*/  @P2 STG.E desc[UR38][R6.64+0x80], R11 ;  /* 0x0000800b06002986 */ /* 0x0003e2000c101926 */
[----:B------:R-:W-:-:S03]  /*4a00*/  ISETP.GT.AND P2, PT, R3, RZ, P5 ;  /* 0x000000ff0300720c */ /* 0x000fc60002f44270 */
[----:B------:R-:W-:Y:S01]  /*4a10*/  @P1 STG.E desc[UR38][R6.64+0x84], R41 ;  /* 0x0000842906001986 */ /* 0x000fe2000c101926 */
[C---:B------:R-:W-:Y:S01]  /*4a20*/  ISETP.GT.AND P1, PT, R3.reuse, RZ, P4 ;  /* 0x000000ff0300720c */ /* 0x040fe20002724270 */
[----:B0-----:R-:W-:Y:S01]  /*4a30*/  FMUL R5, R42, R19 ;  /* 0x000000132a057220 */ /* 0x001fe20000400000 */
[----:B------:R-:W-:-:S04]  /*4a40*/  ISETP.GT.AND P4, PT, R3, 0x8, P4 ;  /* 0x000000080300780c */ /* 0x000fc80002784270 */
[----:B------:R0:W-:Y:S01]  /*4a50*/  @P0 STG.E desc[UR38][R8.64+0x80], R5 ;  /* 0x0000800508000986 */ /* 0x0001e2000c101926 */
[----:B-1----:R-:W-:Y:S01]  /*4a60*/  FMUL R11, R44, R19 ;  /* 0x000000132c0b7220 */ /* 0x002fe20000400000 */
[C---:B------:R-:W-:Y:S02]  /*4a70*/  ISETP.GT.AND P0, PT, R3.reuse, 0x8, P5 ;  /* 0x000000080300780c */ /* 0x040fe40002f04270 */
[----:B------:R-:W-:Y:S01]  /*4a80*/  @P3 STG.E desc[UR38][R8.64+0x84], R43 ;  /* 0x0000842b08003986 */ /* 0x000fe2000c101926 */
[C---:B------:R-:W-:Y:S02]  /*4a90*/  ISETP.GT.AND P5, PT, R4.reuse, 0x30, PT ;  /* 0x000000300400780c */ /* 0x040fe40003fa4270 */
        /* <DEDUP_REMOVED lines=21> */
[----:B------:R-:W-:Y:S02]  /*4bf0*/  ISETP.GT.AND P0, PT, R3, 0x8, P5 ;  /* 0x000000080300780c */ /* 0x000fe40002f04270 */
[----:B------:R-:W-:Y:S01]  /*4c00*/  @P3 STG.E desc[UR38][R8.64+0xc4], R51 ;  /* 0x0000c43308003986 */ /* 0x000fe2000c101926 */
[----:B------:R-:W-:-:S03]  /*4c10*/  ISETP.GT.AND P5, PT, R4, 0x40, PT ;  /* 0x000000400400780c */ /* 0x000fc60003fa4270 */
[----:B------:R1:W-:Y:S01]  /*4c20*/  @P2 STG.E desc[UR38][R6.64+0xe0], R11 ;  /* 0x0000e00b06002986 */ /* 0x0003e2000c101926 */
[----:B------:R-:W-:-:S03]  /*4c30*/  ISETP.GT.AND P3, PT, R3, RZ, P5 ;  /* 0x000000ff0300720c */ /* 0x000fc60002f64270 */
[----:B------:R-:W-:Y:S01]  /*4c40*/  @P1 STG.E desc[UR38][R6.64+0xe4], R53 ;  /* 0x0000e43506001986 */ /* 0x000fe2000c101926 */
[----:B------:R-:W-:Y:S01]  /*4c50*/  ISETP.GT.AND P1, PT, R4, 0x41, PT ;  /* 0x000000410400780c */ /* 0x000fe20003f24270 */
[----:B0-----:R-:W-:-:S03]  /*4c60*/  FMUL R5, R54, R19 ;  /* 0x0000001336057220 */ /* 0x001fc60000400000 */
[C---:B------:R-:W-:Y:S02]  /*4c70*/  ISETP.GT.AND P2, PT, R3.reuse, RZ, P1 ;  /* 0x000000ff0300720c */ /* 0x040fe40000f44270 */
[----:B------:R0:W-:Y:S01]  /*4c80*/  @P0 STG.E desc[UR38][R8.64+0xe0], R5 ;  /* 0x0000e00508000986 */ /* 0x0001e2000c101926 */
[-C--:B-1----:R-:W-:Y:S01]  /*4c90*/  FMUL R11, R56, R19.reuse ;  /* 0x00000013380b7220 */ /* 0x082fe20000400000 */
[C---:B------:R-:W-:Y:S02]  /*4ca0*/  ISETP.GT.AND P0, PT, R3.reuse, 0x8, P5 ;  /* 0x000000080300780c */ /* 0x040fe40002f04270 */
[----:B------:R-:W-:Y:S01]  /*4cb0*/  @P4 STG.E desc[UR38][R8.64+0xe4], R55 ;  /* 0x0000e43708004986 */ /* 0x000fe2000c101926 */
[C---:B------:R-:W-:Y:S02]  /*4cc0*/  ISETP.GT.AND P1, PT, R3.reuse, 0x8, P1 ;  /* 0x000000080300780c */ /* 0x040fe40000f24270 */
[C---:B------:R-:W-:Y:S01]  /*4cd0*/  ISETP.GT.AND P5, PT, R4.reuse, 0x48, PT ;  /* 0x000000480400780c */ /* 0x040fe20003fa4270 */
[----:B------:R1:W-:Y:S03]  /*4ce0*/  @P3 STG.E desc[UR38][R6.64+0x100], R11 ;  /* 0x0001000b06003986 */ /* 0x0003e6000c101926 */
[----:B------:R-:W-:Y:S01]  /*4cf0*/  ISETP.GT.AND P4, PT, R3, RZ, P5 ;  /* 0x000000ff0300720c */ /* 0x000fe20002f84270 */
[----:B------:R-:W-:Y:S01]  /*4d00*/  @P2 STG.E desc[UR38][R6.64+0x104], R57 ;  /* 0x0001043906002986 */ /* 0x000fe2000c101926 */
[----:B------:R-:W-:Y:S01]  /*4d10*/  ISETP.GT.AND P2, PT, R4, 0x49, PT ;  /* 0x000000490400780c */ /* 0x000fe20003f44270 */
[----:B0-----:R-:W-:-:S03]  /*4d20*/  FMUL R5, R58, R19 ;  /* 0x000000133a057220 */ /* 0x001fc60000400000 */
[C---:B------:R-:W-:Y:S02]  /*4d30*/  ISETP.GT.AND P3, PT, R3.reuse, RZ, P2 ;  /* 0x000000ff0300720c */ /* 0x040fe40001764270 */
[----:B------:R0:W-:Y:S01]  /*4d40*/  @P0 STG.E desc[UR38][R8.64+0x100], R5 ;  /* 0x0001000508000986 */ /* 0x0001e2000c101926 */
[----:B-1----:R-:W-:Y:S01]  /*4d50*/  FMUL R11, R60, R19 ;  /* 0x000000133c0b7220 */ /* 0x002fe20000400000 */
[C---:B------:R-:W-:Y:S02]  /*4d60*/  ISETP.GT.AND P2, PT, R3.reuse, 0x8, P2 ;  /* 0x000000080300780c */ /* 0x040fe40001744270 */
[----:B------:R-:W-:Y:S01]  /*4d70*/  @P1 STG.E desc[UR38][R8.64+0x104], R59 ;  /* 0x0001043b08001986 */ /* 0x000fe2000c101926 */
[----:B------:R-:W-:Y:S02]  /*4d80*/  ISETP.GT.AND P1, PT, R3, 0x8, P5 ;  /* 0x000000080300780c */ /* 0x000fe40002f24270 */
[C---:B------:R-:W-:Y:S01]  /*4d90*/  ISETP.GT.AND P5, PT, R4.reuse, 0x50, PT ;  /* 0x000000500400780c */ /* 0x040fe20003fa4270 */
[----:B------:R1:W-:Y:S01]  /*4da0*/  @P4 STG.E desc[UR38][R6.64+0x120], R11 ;  /* 0x0001200b06004986 */ /* 0x0003e2000c101926 */
[----:B------:R-:W-:-:S03]  /*4db0*/  ISETP.GT.AND P0, PT, R4, 0x51, PT ;  /* 0x000000510400780c */ /* 0x000fc60003f04270 */
[----:B------:R-:W-:Y:S01]  /*4dc0*/  @P3 STG.E desc[UR38][R6.64+0x124], R61 ;  /* 0x0001243d06003986 */ /* 0x000fe2000c101926 */
[C---:B------:R-:W-:Y:S01]  /*4dd0*/  ISETP.GT.AND P3, PT, R3.reuse, RZ, P5 ;  /* 0x000000ff0300720c */ /* 0x040fe20002f64270 */
[-C--:B0-----:R-:W-:Y:S01]  /*4de0*/  FMUL R5, R62, R19.reuse ;  /* 0x000000133e057220 */ /* 0x081fe20000400000 */
[C---:B------:R-:W-:Y:S02]  /*4df0*/  ISETP.GT.AND P4, PT, R3.reuse, RZ, P0 ;  /* 0x000000ff0300720c */ /* 0x040fe40000784270 */
[C---:B------:R-:W-:Y:S02]  /*4e00*/  ISETP.GT.AND P0, PT, R3.reuse, 0x8, P0 ;  /* 0x000000080300780c */ /* 0x040fe40000704270 */
[----:B------:R0:W-:Y:S01]  /*4e10*/  @P1 STG.E desc[UR38][R8.64+0x120], R5 ;  /* 0x0001200508001986 */ /* 0x0001e2000c101926 */
[----:B------:R-:W-:Y:S01]  /*4e20*/  ISETP.GT.AND P1, PT, R3, 0x8, P5 ;  /* 0x000000080300780c */ /* 0x000fe20002f24270 */
[----:B-1----:R-:W-:Y:S02]  /*4e30*/  FMUL R11, R64, R19 ;  /* 0x00000013400b7220 */ /* 0x002fe40000400000 */
[----:B------:R-:W-:Y:S01]  /*4e40*/  @P2 STG.E desc[UR38][R8.64+0x124], R63 ;  /* 0x0001243f08002986 */ /* 0x000fe2000c101926 */
[----:B------:R-:W-:-:S03]  /*4e50*/  ISETP.GT.AND P2, PT, R4, 0x58, PT ;  /* 0x000000580400780c */ /* 0x000fc60003f44270 */
[----:B------:R1:W-:Y:S01]  /*4e60*/  @P3 STG.E desc[UR38][R6.64+0x140], R11 ;  /* 0x0001400b06003986 */ /* 0x0003e2000c101926 */
[C---:B------:R-:W-:Y:S02]  /*4e70*/  ISETP.GT.AND P5, PT, R3.reuse, RZ, P2 ;  /* 0x000000ff0300720c */ /* 0x040fe400017a4270 */
[----:B------:R-:W-:Y:S01]  /*4e80*/  ISETP.GT.AND P3, PT, R4, 0x59, PT ;  /* 0x000000590400780c */ /* 0x000fe20003f64270 */
[-C--:B0-----:R-:W-:Y:S01]  /*4e90*/  FMUL R5, R66, R19.reuse ;  /* 0x0000001342057220 */ /* 0x081fe20000400000 */
[----:B------:R-:W-:Y:S01]  /*4ea0*/  @P4 STG.E desc[UR38][R6.64+0x144], R65 ;  /* 0x0001444106004986 */ /* 0x000fe2000c101926 */
[C---:B------:R-:W-:Y:S02]  /*4eb0*/  ISETP.GT.AND P2, PT, R3.reuse, 0x8, P2 ;  /* 0x000000080300780c */ /* 0x040fe40001744270 */
[C---:B------:R-:W-:Y:S01]  /*4ec0*/  ISETP.GT.AND P4, PT, R3.reuse, RZ, P3 ;  /* 0x000000ff0300720c */ /* 0x040fe20001f84270 */
[----:B------:R0:W-:Y:S01]  /*4ed0*/  @P1 STG.E desc[UR38][R8.64+0x140], R5 ;  /* 0x0001400508001986 */ /* 0x0001e2000c101926 */
[----:B------:R-:W-:Y:S01]  /*4ee0*/  ISETP.GT.AND P3, PT, R3, 0x8, P3 ;  /* 0x000000080300780c */ /* 0x000fe20001f64270 */
[----:B-1----:R-:W-:-:S02]  /*4ef0*/  FMUL R11, R68, R19 ;  /* 0x00000013440b7220 */ /* 0x002fc40000400000 */
[----:B------:R-:W-:Y:S01]  /*4f00*/  @P0 STG.E desc[UR38][R8.64+0x144], R67 ;  /* 0x0001444308000986 */ /* 0x000fe2000c101926 */
[C---:B------:R-:W-:Y:S02]  /*4f10*/  ISETP.GT.AND P0, PT, R4.reuse, 0x60, PT ;  /* 0x000000600400780c */ /* 0x040fe40003f04270 */
[----:B------:R-:W-:Y:S01]  /*4f20*/  ISETP.GT.AND P1, PT, R4, 0x61, PT ;  /* 0x000000610400780c */ /* 0x000fe20003f24270 */
[----:B------:R1:W-:Y:S01]  /*4f30*/  @P5 STG.E desc[UR38][R6.64+0x160], R11 ;  /* 0x0001600b06005986 */ /* 0x0003e2000c101926 */
[C---:B------:R-:W-:Y:S02]  /*4f40*/  ISETP.GT.AND P5, PT, R3.reuse, RZ, P0 ;  /* 0x000000ff0300720c */ /* 0x040fe400007a4270 */
[C---:B------:R-:W-:Y:S01]  /*4f50*/  ISETP.GT.AND P0, PT, R3.reuse, 0x8, P0 ;  /* 0x000000080300780c */ /* 0x040fe20000704270 */
[----:B0-----:R-:W-:Y:S01]  /*4f60*/  FMUL R5, R70, R19 ;  /* 0x0000001346057220 */ /* 0x001fe20000400000 */
[----:B------:R-:W-:Y:S01]  /*4f70*/  @P4 STG.E desc[UR38][R6.64+0x164], R69 ;  /* 0x0001644506004986 */ /* 0x000fe2000c101926 */
[----:B------:R-:W-:-:S02]  /*4f80*/  ISETP.GT.AND P4, PT, R3, RZ, P1 ;  /* 0x000000ff0300720c */ /* 0x000fc40000f84270 */
[----:B------:R-:W-:Y:S01]  /*4f90*/  ISETP.GT.AND P1, PT, R3, 0x8, P1 ;  /* 0x000000080300780c */ /* 0x000fe20000f24270 */
[----:B------:R0:W-:Y:S01]  /*4fa0*/  @P2 STG.E desc[UR38][R8.64+0x160], R5 ;  /* 0x0001600508002986 */ /* 0x0001e2000c101926 */
[----:B------:R-:W-:Y:S01]  /*4fb0*/  ISETP.GT.AND P2, PT, R4, 0x68, PT ;  /* 0x000000680400780c */ /* 0x000fe20003f44270 */
[----:B-1----:R-:W-:Y:S02]  /*4fc0*/  FMUL R11, R72, R19 ;  /* 0x00000013480b7220 */ /* 0x002fe40000400000 */
[----:B------:R-:W-:Y:S01]  /*4fd0*/  @P3 STG.E desc[UR38][R8.64+0x164], R71 ;  /* 0x0001644708003986 */ /* 0x000fe2000c101926 */
[----:B------:R-:W-:-:S03]  /*4fe0*/  ISETP.GT.AND P3, PT, R4, 0x69, PT ;  /* 0x000000690400780c */ /* 0x000fc60003f64270 */
[----:B------:R1:W-:Y:S01]  /*4ff0*/  @P5 STG.E desc[UR38][R6.64+0x180], R11 ;  /* 0x0001800b06005986 */ /* 0x0003e2000c101926 */
[C---:B------:R-:W-:Y:S02]  /*5000*/  ISETP.GT.AND P5, PT, R3.reuse, RZ, P2 ;  /* 0x000000ff0300720c */ /* 0x040fe400017a4270 */
[C---:B------:R-:W-:Y:S01]  /*5010*/  ISETP.GT.AND P2, PT, R3.reuse, 0x8, P2 ;  /* 0x000000080300780c */ /* 0x040fe20001744270 */
[-C--:B0-----:R-:W-:Y:S01]  /*5020*/  FMUL R5, R74, R19.reuse ;  /* 0x000000134a057220 */ /* 0x081fe20000400000 */
[----:B------:R-:W-:Y:S01]  /*5030*/  @P4 STG.E desc[UR38][R6.64+0x184], R73 ;  /* 0x0001844906004986 */ /* 0x000fe2000c101926 */
[C---:B------:R-:W-:Y:S02]  /*5040*/  ISETP.GT.AND P4, PT, R3.reuse, RZ, P3 ;  /* 0x000000ff0300720c */ /* 0x040fe40001f84270 */
[----:B------:R-:W-:Y:S01]  /*5050*/  ISETP.GT.AND P3, PT, R3, 0x8, P3 ;  /* 0x000000080300780c */ /* 0x000fe20001f64270 */
[----:B------:R0:W-:Y:S01]  /*5060*/  @P0 STG.E desc[UR38][R8.64+0x180], R5 ;  /* 0x0001800508000986 */ /* 0x0001e2000c101926 */
[----:B------:R-:W-:Y:S01]  /*5070*/  ISETP.GT.AND P0, PT, R4, 0x70, PT ;  /* 0x000000700400780c */ /* 0x000fe20003f04270 */
[----:B-1----:R-:W-:-:S02]  /*5080*/  FMUL R11, R76, R19 ;  /* 0x000000134c0b7220 */ /* 0x002fc40000400000 */
[----:B------:R-:W-:Y:S01]  /*5090*/  @P1 STG.E desc[UR38][R8.64+0x184], R75 ;  /* 0x0001844b08001986 */ /* 0x000fe2000c101926 */
[----:B------:R-:W-:-:S03]  /*50a0*/  ISETP.GT.AND P1, PT, R4, 0x71, PT ;  /* 0x000000710400780c */ /* 0x000fc60003f24270 */
[----:B------:R1:W-:Y:S01]  /*50b0*/  @P5 STG.E desc[UR38][R6.64+0x1a0], R11 ;  /* 0x0001a00b06005986 */ /* 0x0003e2000c101926 */
[C---:B------:R-:W-:Y:S02]  /*50c0*/  ISETP.GT.AND P5, PT, R3.reuse, RZ, P0 ;  /* 0x000000ff0300720c */ /* 0x040fe400007a4270 */
[C---:B------:R-:W-:Y:S01]  /*50d0*/  ISETP.GT.AND P0, PT, R3.reuse, 0x8, P0 ;  /* 0x000000080300780c */ /* 0x040fe20000704270 */
[----:B------:R-:W-:Y:S01]  /*50e0*/  @P4 STG.E desc[UR38][R6.64+0x1a4], R77 ;  /* 0x0001a44d06004986 */ /* 0x000fe2000c101926 */
[-C--:B0-----:R-:W-:Y:S01]  /*50f0*/  FMUL R5, R78, R19.reuse ;  /* 0x000000134e057220 */ /* 0x081fe20000400000 */
[C---:B------:R-:W-:Y:S02]  /*5100*/  ISETP.GT.AND P4, PT, R3.reuse, RZ, P1 ;  /* 0x000000ff0300720c */ /* 0x040fe40000f84270 */
[----:B------:R-:W-:Y:S02]  /*5110*/  ISETP.GT.AND P1, PT, R3, 0x8, P1 ;  /* 0x000000080300780c */ /* 0x000fe40000f24270 */
[----:B------:R0:W-:Y:S01]  /*5120*/  @P2 STG.E desc[UR38][R8.64+0x1a0], R5 ;  /* 0x0001a00508002986 */ /* 0x0001e2000c101926 */
[----:B------:R-:W-:Y:S01]  /*5130*/  ISETP.GT.AND P2, PT, R4, 0x78, PT ;  /* 0x000000780400780c */ /* 0x000fe20003f44270 */
[----:B-1----:R-:W-:-:S02]  /*5140*/  FMUL R11, R80, R19 ;  /* 0x00000013500b7220 */ /* 0x002fc40000400000 */
[----:B------:R-:W-:Y:S01]  /*5150*/  @P3 STG.E desc[UR38][R8.64+0x1a4], R79 ;  /* 0x0001a44f08003986 */ /* 0x000fe2000c101926 */
[----:B------:R-:W-:Y:S01]  /*5160*/  ISETP.GT.AND P3, PT, R4, 0x79, PT ;  /* 0x000000790400780c */ /* 0x000fe20003f64270 */
[----:B------:R-:W-:Y:S02]  /*5170*/  @P5 IMAD.MOV.U32 R4, RZ, RZ, R6 ;  /* 0x000000ffff045224 */ /* 0x000fe400078e0006 */
[----:B0-----:R-:W-:-:S05]  /*5180*/  @P5 IMAD.MOV.U32 R5, RZ, RZ, R7 ;  /* 0x000000ffff055224 */ /* 0x001fca00078e0007 */
[----:B------:R0:W-:Y:S01]  /*5190*/  @P5 STG.E desc[UR38][R4.64+0x1c0], R11 ;  /* 0x0001c00b04005986 */ /* 0x0001e2000c101926 */
[C---:B------:R-:W-:Y:S02]  /*51a0*/  ISETP.GT.AND P5, PT, R3.reuse, RZ, P3 ;  /* 0x000000ff0300720c */ /* 0x040fe40001fa4270 */
[----:B------:R-:W-:Y:S01]  /*51b0*/  ISETP.GT.AND P3, PT, R3, 0x8, P3 ;  /* 0x000000080300780c */ /* 0x000fe20001f64270 */
[----:B0-----:R-:W-:Y:S02]  /*51c0*/  @P4 IMAD.MOV.U32 R4, RZ, RZ, R6 ;  /* 0x000000ffff044224 */ /* 0x001fe400078e0006 */
[----:B------:R-:W-:Y:S01]  /*51d0*/  FMUL R11, R84, R19 ;  /* 0x00000013540b7220 */ /* 0x000fe20000400000 */
[----:B------:R-:W-:-:S05]  /*51e0*/  @P4 IMAD.MOV.U32 R5, RZ, RZ, R7 ;  /* 0x000000ffff054224 */ /* 0x000fca00078e0007 */
[----:B------:R0:W-:Y:S01]  /*51f0*/  @P4 STG.E desc[UR38][R4.64+0x1c4], R81 ;  /* 0x0001c45104004986 */ /* 0x0001e2000c101926 */
[C---:B------:R-:W-:Y:S02]  /*5200*/  ISETP.GT.AND P4, PT, R3.reuse, RZ, P2 ;  /* 0x000000ff0300720c */ /* 0x040fe40001784270 */
[----:B------:R-:W-:Y:S01]  /*5210*/  ISETP.GT.AND P2, PT, R3, 0x8, P2 ;  /* 0x000000080300780c */ /* 0x000fe20001744270 */
[----:B------:R-:W-:Y:S01]  /*5220*/  FMUL R3, R82, R19 ;  /* 0x0000001352037220 */ /* 0x000fe20000400000 */
[----:B0-----:R-:W-:Y:S02]  /*5230*/  @P0 IMAD.MOV.U32 R4, RZ, RZ, R8 ;  /* 0x000000ffff040224 */ /* 0x001fe400078e0008 */
[----:B------:R-:W-:-:S05]  /*5240*/  @P0 IMAD.MOV.U32 R5, RZ, RZ, R9 ;  /* 0x000000ffff050224 */ /* 0x000fca00078e0009 */
[----:B------:R0:W-:Y:S02]  /*5250*/  @P0 STG.E desc[UR38][R4.64+0x1c0], R3 ;  /* 0x0001c00304000986 */ /* 0x0001e4000c101926 */
[----:B0-----:R-:W-:Y:S02]  /*5260*/  @P1 IMAD.MOV.U32 R4, RZ, RZ, R8 ;  /* 0x000000ffff041224 */ /* 0x001fe400078e0008 */
[----:B------:R-:W-:-:S05]  /*5270*/  @P1 IMAD.MOV.U32 R5, RZ, RZ, R9 ;  /* 0x000000ffff051224 */ /* 0x000fca00078e0009 */
[----:B------:R0:W-:Y:S02]  /*5280*/  @P1 STG.E desc[UR38][R4.64+0x1c4], R83 ;  /* 0x0001c45304001986 */ /* 0x0001e4000c101926 */
[----:B0-----:R-:W-:Y:S02]  /*5290*/  @P4 IMAD.MOV.U32 R4, RZ, RZ, R6 ;  /* 0x000000ffff044224 */ /* 0x001fe400078e0006 */
[----:B------:R-:W-:-:S05]  /*52a0*/  @P4 IMAD.MOV.U32 R5, RZ, RZ, R7 ;  /* 0x000000ffff054224 */ /* 0x000fca00078e0007 */
[----:B------:R0:W-:Y:S04]  /*52b0*/  @P4 STG.E desc[UR38][R4.64+0x1e0], R11 ;  /* 0x0001e00b04004986 */ /* 0x0001e8000c101926 */
[----:B------:R4:W-:Y:S01]  /*52c0*/  @P5 STG.E desc[UR38][R6.64+0x1e4], R85 ;  /* 0x0001e45506005986 */ /* 0x0009e2000c101926 */
[----:B0-----:R-:W-:Y:S02]  /*52d0*/  @P2 IMAD.MOV.U32 R4, RZ, RZ, R8 ;  /* 0x000000ffff042224 */ /* 0x001fe400078e0008 */
[----:B------:R-:W-:-:S05]  /*52e0*/  @P2 IMAD.MOV.U32 R5, RZ, RZ, R9 ;  /* 0x000000ffff052224 */ /* 0x000fca00078e0009 */
[----:B------:R4:W-:Y:S04]  /*52f0*/  @P2 STG.E desc[UR38][R4.64+0x1e0], R13 ;  /* 0x0001e00d04002986 */ /* 0x0009e8000c101926 */
[----:B------:R4:W-:Y:S02]  /*5300*/  @P3 STG.E desc[UR38][R8.64+0x1e4], R87 ;  /* 0x0001e45708003986 */ /* 0x0009e4000c101926 */
.L_x_154:
[----:B------:R-:W-:Y:S05]  /*5310*/  BSYNC B0 ;  /* 0x0000000000007941 */ /* 0x000fea0003800000 */
.L_x_28:
[----:B------:R-:W-:Y:S01]  /*5320*/  IADD3 R16, P0, R16, UR36, RZ ;  /* 0x0000002410107c10 */ /* 0x000fe2000ff1e0ff */
[----:B------:R-:W-:Y:S01]  /*5330*/  ULDC.64 UR4, c[0x0][0x650] ;  /* 0x0001940000047ab9 */ /* 0x000fe20000000a00 */
[----:B------:R-:W-:Y:S01]  /*5340*/  PRMT R3, RZ, 0x7610, R3 ;  /* 0x00007610ff037816 */ /* 0x000fe20000000003 */
[----:B------:R-:W-:Y:S01]  /*5350*/  IMAD.MOV.U32 R100, RZ, RZ, -0x1 ;  /* 0xffffffffff647424 */ /* 0x000fe200078e00ff */
[----:B------:R-:W-:Y:S01]  /*5360*/  IADD3.X R17, R17, UR42, RZ, P0, !PT ;  /* 0x0000002a11117c10 */ /* 0x000fe200087fe4ff */
[----:B------:R-:W-:Y:S01]  /*5370*/  IMAD.MOV.U32 R99, RZ, RZ, -0x1 ;  /* 0xffffffffff637424 */ /* 0x000fe200078e00ff */
[----:B------:R-:W-:-:S04]  /*5380*/  ISETP.GE.U32.AND P0, PT, R16, UR4, PT ;  /* 0x0000000410007c0c */ /* 0x000fc8000bf06070 */
[----:B------:R-:W-:-:S13]  /*5390*/  ISETP.GE.U32.AND.EX P0, PT, R17, UR5, PT, P0 ;  /* 0x0000000511007c0c */ /* 0x000fda000bf06100 */
[----:B------:R-:W-:Y:S05]  /*53a0*/  @P0 BRA `(.L_x_155) ;  /* 0x00000004004c0947 */ /* 0x000fea0003800000 */
[----:B--2---:R-:W2:Y:S01]  /*53b0*/  LDC.64 R10, c[0x0][0x628] ;  /* 0x00018a00ff0a7b82 */ /* 0x004ea20000000a00 */
[----:B0--3--:R-:W0:Y:S01]  /*53c0*/  S2R R12, SR_CTAID.X ;  /* 0x00000000000c7919 */ /* 0x009e220000002500 */
[----:B-1--4-:R-:W-:Y:S02]  /*53d0*/  IMAD.MOV.U32 R8, RZ, RZ, R16 ;  /* 0x000000ffff087224 */ /* 0x012fe400078e0010 */
[----:B------:R-:W-:Y:S01]  /*53e0*/  IMAD.MOV.U32 R9, RZ, RZ, R17 ;  /* 0x000000ffff097224 */ /* 0x000fe200078e0011 */
[----:B------:R-:W1:Y:S03]  /*53f0*/  S2R R20, SR_CTAID.Y ;  /* 0x0000000000147919 */ /* 0x000e660000002600 */
[----:B------:R-:W3:Y:S08]  /*5400*/  LDC R0, c[0x0][0x630] ;  /* 0x00018c00ff007b82 */ /* 0x000ef00000000800 */
[----:B------:R-:W4:Y:S01]  /*5410*/  LDC.64 R14, c[0x0][0x620] ;  /* 0x00018800ff0e7b82 */ /* 0x000f220000000a00 */
[----:B--2---:R-:W-:-:S04]  /*5420*/  ISETP.NE.U32.AND P0, PT, R10, RZ, PT ;  /* 0x000000ff0a00720c */ /* 0x004fc80003f05070 */
[----:B------:R-:W-:-:S13]  /*5430*/  ISETP.NE.AND.EX P0, PT, R11, RZ, PT, P0 ;  /* 0x000000ff0b00720c */ /* 0x000fda0003f05300 */
[----:B01-34-:R-:W-:Y:S05]  /*5440*/  @!P0 BRA `(.L_x_156) ;  /* 0x0000000000288947 */ /* 0x01bfea0003800000 */
        /* <DEDUP_REMOVED lines=10> */
.L_x_156:
[-CC-:B------:R-:W-:Y:S01]  /*54f0*/  SHF.R.U64 R99, R8, R0.reuse, R9.reuse ;  /* 0x0000000008637219 */ /* 0x180fe20000001209 */
[----:B------:R-:W0:Y:S01]  /*5500*/  LDC.64 R26, c[0x0][0x640] ;  /* 0x00019000ff1a7b82 */ /* 0x000e220000000a00 */
[----:B------:R-:W-:Y:S01]  /*5510*/  SHF.R.U32.HI R0, RZ, R0, R9 ;  /* 0x00000000ff007219 */ /* 0x000fe20000011609 */
[----:B------:R-:W-:Y:S01]  /*5520*/  ULDC UR4, c[0x0][0x150] ;  /* 0x0000540000047ab9 */ /* 0x000fe20000000800 */
[----:B------:R-:W-:Y:S02]  /*5530*/  IADD3 R3, P0, RZ, -R99, RZ ;  /* 0x80000063ff037210 */ /* 0x000fe40007f1e0ff */
[----:B------:R-:W-:-:S03]  /*5540*/  I2FP.F32.U32 R7, R12 ;  /* 0x0000000c00077245 */ /* 0x000fc60000201000 */
[----:B------:R-:W1:Y:S01]  /*5550*/  LDC R6, c[0x0][0x618] ;  /* 0x00018600ff067b82 */ /* 0x000e620000000800 */
[----:B------:R-:W-:Y:S02]  /*5560*/  IMAD.X R5, RZ, RZ, ~R0, P0 ;  /* 0x000000ffff057224 */ /* 0x000fe400000e0e00 */
[----:B------:R-:W-:Y:S01]  /*5570*/  FMUL R7, R7, UR4 ;  /* 0x0000000407077c20 */ /* 0x000fe20008400000 */
[----:B------:R-:W-:Y:S01]  /*5580*/  ULDC UR4, c[0x0][0x154] ;  /* 0x0000550000047ab9 */ /* 0x000fe20000000800 */
[-C--:B------:R-:W-:Y:S02]  /*5590*/  IMAD R0, R5, R14.reuse, RZ ;  /* 0x0000000e05007224 */ /* 0x080fe400078e02ff */
[C---:B------:R-:W-:Y:S01]  /*55a0*/  IMAD.WIDE.U32 R4, R3.reuse, R14, R16 ;  /* 0x0000000e03047225 */ /* 0x040fe200078e0010 */
[----:B------:R-:W2:Y:S01]  /*55b0*/  LDC R8, c[0x0][0x608] ;  /* 0x00018200ff087b82 */ /* 0x000ea20000000800 */
[----:B------:R-:W3:Y:S02]  /*55c0*/  F2I.U32.TRUNC.NTZ R7, R7 ;  /* 0x0000000700077305 */ /* 0x000ee4000020f000 */
[----:B------:R-:W-:Y:S01]  /*55d0*/  IMAD R3, R3, R15, R0 ;  /* 0x0000000f03037224 */ /* 0x000fe200078e0200 */
[----:B------:R-:W-:-:S03]  /*55e0*/  I2FP.F32.U32 R0, R20 ;  /* 0x0000001400007245 */ /* 0x000fc60000201000 */
[----:B------:R-:W-:Y:S01]  /*55f0*/  IMAD.IADD R3, R5, 0x1, R3 ;  /* 0x0000000105037824 */ /* 0x000fe200078e0203 */
[----:B------:R-:W4:Y:S01]  /*5600*/  LDC R11, c[0x0][0x658] ;  /* 0x00019600ff0b7b82 */ /* 0x000f220000000800 */
[----:B0-----:R-:W-:-:S04]  /*5610*/  ISETP.NE.U32.AND P0, PT, R26, RZ, PT ;  /* 0x000000ff1a00720c */ /* 0x001fc80003f05070 */
[----:B------:R-:W-:-:S03]  /*5620*/  ISETP.NE.AND.EX P0, PT, R27, RZ, PT, P0 ;  /* 0x000000ff1b00720c */ /* 0x000fc60003f05300 */
[----:B------:R-:W0:Y:S01]  /*5630*/  LDC R9, c[0x0][0x144] ;  /* 0x00005100ff097b82 */ /* 0x000e220000000800 */
[-C--:B-1----:R-:W-:Y:S01]  /*5640*/  SHF.R.U64 R10, R4, R6.reuse, R3 ;  /* 0x00000006040a7219 */ /* 0x082fe20000001203 */
[----:B---3--:R-:W-:Y:S01]  /*5650*/  IMAD.MOV R7, RZ, RZ, -R7 ;  /* 0x000000ffff077224 */ /* 0x008fe200078e0a07 */
[----:B------:R-:W-:Y:S01]  /*5660*/  SHF.R.U32.HI R3, RZ, R6, R3 ;  /* 0x00000006ff037219 */ /* 0x000fe20000011603 */
[----:B------:R-:W-:-:S04]  /*5670*/  FMUL R6, R0, UR4 ;  /* 0x0000000400067c20 */ /* 0x000fc80008400000 */
[----:B------:R-:W1:Y:S01]  /*5680*/  LDC R21, c[0x0][0x148] ;  /* 0x00005200ff157b82 */ /* 0x000e620000000800 */
[----:B------:R3:W0:Y:S01]  /*5690*/  F2I.U32.TRUNC.NTZ R14, R6 ;  /* 0x00000006000e7305 */ /* 0x000622000020f000 */
[-CC-:B--2---:R-:W-:Y:S02]  /*56a0*/  SHF.R.U64 R13, R10, R8.reuse, R3.reuse ;  /* 0x000000080a0d7219 */ /* 0x184fe40000001203 */
[----:B------:R-:W-:-:S04]  /*56b0*/  SHF.R.U32.HI R0, RZ, R8, R3 ;  /* 0x00000008ff007219 */ /* 0x000fc80000011603 */
[----:B------:R-:W2:Y:S01]  /*56c0*/  LDC R24, c[0x0][0x648] ;  /* 0x00019200ff187b82 */ /* 0x000ea20000000800 */
[-CC-:B----4-:R-:W-:Y:S02]  /*56d0*/  SHF.R.U64 R15, R13, R11.reuse, R0.reuse ;  /* 0x0000000b0d0f7219 */ /* 0x190fe40000001200 */
[----:B------:R-:W-:-:S03]  /*56e0*/  SHF.R.U32.HI R5, RZ, R11, R0 ;  /* 0x0000000bff057219 */ /* 0x000fc60000011600 */
[----:B------:R-:W-:Y:S02]  /*56f0*/  IMAD.MOV.U32 R4, RZ, RZ, R15 ;  /* 0x000000ffff047224 */ /* 0x000fe400078e000f */
[----:B------:R-:W4:Y:S01]  /*5700*/  LDC R28, c[0x0][0x638] ;  /* 0x00018e00ff1c7b82 */ /* 0x000f220000000800 */
[----:B0-----:R-:W-:-:S07]  /*5710*/  IMAD R25, R9, R7, R12 ;  /* 0x0000000709197224 */ /* 0x001fce00078e020c */
[----:B------:R-:W0:Y:S08]  /*5720*/  LDC R29, c[0x0][0x610] ;  /* 0x00018400ff1d7b82 */ /* 0x000e300000000800 */
[----:B------:R-:W0:Y:S01]  /*5730*/  LDC R30, c[0x0][0x600] ;  /* 0x00018000ff1e7b82 */ /* 0x000e220000000800 */
[----:B-123--:R-:W-:Y:S05]  /*5740*/  @!P0 BRA `(.L_x_157) ;  /* 0x0000000000288947 */ /* 0x00efea0003800000 */
        /* <DEDUP_REMOVED lines=10> */
.L_x_157:
[----:B------:R-:W-:Y:S01]  /*57f0*/  ISETP.NE.AND P0, PT, R2, 0x1, PT ;  /* 0x000000010200780c */ /* 0x000fe20003f05270 */
[----:B------:R-:W-:Y:S01]  /*5800*/  IMAD.MOV R14, RZ, RZ, -R14 ;  /* 0x000000ffff0e7224 */ /* 0x000fe200078e0a0e */
[----:B------:R-:W-:Y:S02]  /*5810*/  SHF.R.U64 R0, R4, R24, R5 ;  /* 0x0000001804007219 */ /* 0x000fe40000001205 */
[----:B------:R-:W-:Y:S02]  /*5820*/  LOP3.LUT R3, R13, R96, RZ, 0xc0, !PT ;  /* 0x000000600d037212 */ /* 0x000fe400078ec0ff */
[----:B------:R-:W-:Y:S01]  /*5830*/  LOP3.LUT R10, R10, R95, RZ, 0xc0, !PT ;  /* 0x0000005f0a0a7212 */ /* 0x000fe200078ec0ff */
[----:B------:R-:W-:Y:S02]  /*5840*/  IMAD.MOV R4, RZ, RZ, -R0 ;  /* 0x000000ffff047224 */ /* 0x000fe400078e0a00 */
[----:B------:R-:W-:Y:S02]  /*5850*/  IMAD R0, R90, R0, R3 ;  /* 0x000000005a007224 */ /* 0x000fe400078e0203 */
[----:B----4-:R-:W-:-:S02]  /*5860*/  IMAD R3, R4, R28, R15 ;  /* 0x0000001c04037224 */ /* 0x010fc400078e020f */
[----:B------:R-:W-:Y:S02]  /*5870*/  @P0 IMAD R25, R21, R14, R20 ;  /* 0x0000000e15190224 */ /* 0x000fe400078e0214 */
[----:B0-----:R-:W-:Y:S02]  /*5880*/  IMAD R5, R3, R30, R10 ;  /* 0x0000001e03057224 */ /* 0x001fe400078e020a */
[----:B------:R-:W-:Y:S02]  /*5890*/  IMAD R0, R0, R29, R25 ;  /* 0x0000001d00007224 */ /* 0x000fe400078e0219 */
[----:B------:R-:W-:-:S03]  /*58a0*/  IMAD.MOV.U32 R4, RZ, RZ, 0x1 ;  /* 0x00000001ff047424 */ /* 0x000fc600078e00ff */
[----:B------:R-:W-:Y:S02]  /*58b0*/  SEL R100, R5, R0, !P0 ;  /* 0x0000000005647207 */ /* 0x000fe40004000000 */
[----:B------:R-:W-:Y:S02]  /*58c0*/  PRMT R3, R4, 0x7610, R3 ;  /* 0x0000761004037816 */ /* 0x000fe40000000003 */
[----:B------:R-:W-:-:S07]  /*58d0*/  SEL R0, R0, R5, !P0 ;  /* 0x0000000500007207 */ /* 0x000fce0004000000 */
.L_x_155:
[----:B------:R-:W-:Y:S01]  /*58e0*/  UIMAD.WIDE.U32 UR4, UR41, 0x24924925, URZ ;  /* 0x24924925290478a5 */ /* 0x000fe2000f8e003f */
[----:B------:R-:W-:Y:S01]  /*58f0*/  LOP3.LUT P0, RZ, R3, 0xff, RZ, 0xc0, !PT ;  /* 0x000000ff03ff7812 */ /* 0x000fe2000780c0ff */
[----:B------:R-:W-:Y:S02]  /*5900*/  IMAD.MOV.U32 R101, RZ, RZ, R0 ;  /* 0x000000ffff657224 */ /* 0x000fe400078e0000 */
[----:B------:R-:W-:-:S04]  /*5910*/  UIADD3 UR4, UR41, -UR5, URZ ;  /* 0x8000000529047290 */ /* 0x000fc8000fffe03f */
[----:B------:R-:W-:-:S04]  /*5920*/  ULEA.HI UR4, UR4, UR5, URZ, 0x1f ;  /* 0x0000000504047291 */ /* 0x000fc8000f8ff83f */
[----:B------:R-:W-:-:S04]  /*5930*/  USHF.R.U32.HI UR4, URZ, 0x2, UR4 ;  /* 0x000000023f047899 */ /* 0x000fc80008011604 */
[----:B------:R-:W-:Y:S01]  /*5940*/  UIMAD UR41, UR4, -0x7, UR41 ;  /* 0xfffffff9042978a4 */ /* 0x000fe2000f8e0229 */
[----:B------:R-:W-:Y:S11]  /*5950*/  @P0 BRA `(.L_x_158) ;  /* 0xffffffb800300947 */ /* 0x000ff6000383ffff */
[----:B------:R-:W-:Y:S05]  /*5960*/  EXIT ;  /* 0x000000000000794d */ /* 0x000fea0003800000 */
.L_x_3:
        /* <DEDUP_REMOVED lines=26> */
.L_x_160:
[--C-:B------:R-:W-:Y:S01]  /*5b10*/  SHF.R.U64 R14, R12, R20, R13.reuse ;  /* 0x000000140c0e7219 */ /* 0x100fe2000000120d */
[----:B------:R-:W0:Y:S01]  /*5b20*/  LDC R24, c[0x0][0x618] ;  /* 0x00018600ff187b82 */ /* 0x000e220000000800 */
[----:B------:R-:W-:Y:S01]  /*5b30*/  I2FP.F32.U32 R8, R6 ;  /* 0x0000000600087245 */ /* 0x000fe20000201000 */
[----:B------:R-:W-:Y:S01]  /*5b40*/  ULDC UR4, c[0x0][0x150] ;  /* 0x0000540000047ab9 */ /* 0x000fe20000000800 */
[----:B------:R-:W-:Y:S02]  /*5b50*/  SHF.R.U32.HI R7, RZ, R20, R13 ;  /* 0x00000014ff077219 */ /* 0x000fe4000001160d */
[----:B------:R-:W-:Y:S01]  /*5b60*/  IADD3 R11, P0, RZ, -R14, RZ ;  /* 0x8000000eff0b7210 */ /* 0x000fe20007f1e0ff */
[----:B------:R-:W-:Y:S01]  /*5b70*/  FMUL R13, R8, UR4 ;  /* 0x00000004080d7c20 */ /* 0x000fe20008400000 */
[----:B------:R-:W-:Y:S01]  /*5b80*/  ULDC UR4, c[0x0][0x154] ;  /* 0x0000550000047ab9 */ /* 0x000fe20000000800 */
[----:B------:R-:W1:Y:S02]  /*5b90*/  LDC.64 R26, c[0x0][0x640] ;  /* 0x00019000ff1a7b82 */ /* 0x000e640000000a00 */
[----:B------:R-:W-:-:S02]  /*5ba0*/  IMAD.X R7, RZ, RZ, ~R7, P0 ;  /* 0x000000ffff077224 */ /* 0x000fc400000e0e07 */
[----:B------:R-:W2:Y:S01]  /*5bb0*/  F2I.U32.TRUNC.NTZ R13, R13 ;  /* 0x0000000d000d7305 */ /* 0x000ea2000020f000 */
[----:B------:R-:W-:-:S03]  /*5bc0*/  IMAD.WIDE.U32 R8, R11, R22, R16 ;  /* 0x000000160b087225 */ /* 0x000fc600078e0010 */
[----:B------:R-:W3:Y:S01]  /*5bd0*/  LDC R15, c[0x0][0x144] ;  /* 0x00005100ff0f7b82 */ /* 0x000ee20000000800 */
[----:B------:R-:W-:-:S04]  /*5be0*/  IMAD R10, R7, R22, RZ ;  /* 0x00000016070a7224 */ /* 0x000fc800078e02ff */
[----:B------:R-:W-:Y:S02]  /*5bf0*/  IMAD R7, R11, R23, R10 ;  /* 0x000000170b077224 */ /* 0x000fe400078e020a */
[----:B------:R-:W-:Y:S01]  /*5c00*/  IMAD.MOV.U32 R10, RZ, RZ, -0x1 ;  /* 0xffffffffff0a7424 */ /* 0x000fe200078e00ff */
[----:B------:R-:W4:Y:S01]  /*5c10*/  LDC R20, c[0x0][0x608] ;  /* 0x00018200ff147b82 */ /* 0x000f220000000800 */
[----:B------:R-:W-:Y:S01]  /*5c20*/  IMAD.IADD R7, R9, 0x1, R7 ;  /* 0x0000000109077824 */ /* 0x000fe200078e0207 */
[----:B------:R-:W-:-:S04]  /*5c30*/  I2FP.F32.U32 R9, R5 ;  /* 0x0000000500097245 */ /* 0x000fc80000201000 */
[-C--:B0-----:R-:W-:Y:S01]  /*5c40*/  SHF.R.U64 R12, R8, R24.reuse, R7 ;  /* 0x00000018080c7219 */ /* 0x081fe20000001207 */
[----:B--2---:R-:W-:Y:S01]  /*5c50*/  IMAD.MOV R8, RZ, RZ, -R13 ;  /* 0x000000ffff087224 */ /* 0x004fe200078e0a0d */
[----:B------:R-:W0:Y:S01]  /*5c60*/  LDC R11, c[0x0][0x658] ;  /* 0x00019600ff0b7b82 */ /* 0x000e220000000800 */
[----:B-1----:R-:W-:Y:S01]  /*5c70*/  ISETP.NE.U32.AND P0, PT, R26, RZ, PT ;  /* 0x000000ff1a00720c */ /* 0x002fe20003f05070 */
[----:B------:R-:W-:Y:S01]  /*5c80*/  FMUL R9, R9, UR4 ;  /* 0x0000000409097c20 */ /* 0x000fe20008400000 */
[----:B------:R-:W-:Y:S02]  /*5c90*/  SHF.R.U32.HI R7, RZ, R24, R7 ;  /* 0x00000018ff077219 */ /* 0x000fe40000011607 */
[----:B------:R-:W-:-:S03]  /*5ca0*/  ISETP.NE.AND.EX P0, PT, R27, RZ, PT, P0 ;  /* 0x000000ff1b00720c */ /* 0x000fc60003f05300 */
[----:B------:R-:W1:Y:S01]  /*5cb0*/  LDC R22, c[0x0][0x148] ;  /* 0x00005200ff167b82 */ /* 0x000e620000000800 */
[----:B---3--:R-:W-:Y:S02]  /*5cc0*/  IMAD R23, R15, R8, R6 ;  /* 0x000000080f177224 */ /* 0x008fe400078e0206 */
[----:B------:R-:W-:-:S05]  /*5cd0*/  IMAD.MOV.U32 R8, RZ, RZ, 0x1 ;  /* 0x00000001ff087424 */ /* 0x000fca00078e00ff */
[----:B------:R-:W2:Y:S01]  /*5ce0*/  LDC R21, c[0x0][0x600] ;  /* 0x00018000ff157b82 */ /* 0x000ea20000000800 */
[-CC-:B----4-:R-:W-:Y:S02]  /*5cf0*/  SHF.R.U64 R15, R12, R20.reuse, R7.reuse ;  /* 0x000000140c0f7219 */ /* 0x190fe40000001207 */
[----:B------:R-:W-:Y:S02]  /*5d00*/  SHF.R.U32.HI R6, RZ, R20, R7 ;  /* 0x00000014ff067219 */ /* 0x000fe40000011607 */
[----:B------:R3:W4:Y:S03]  /*5d10*/  F2I.U32.TRUNC.NTZ R20, R9 ;  /* 0x0000000900147305 */ /* 0x000726000020f000 */
[----:B------:R-:W1:Y:S01]  /*5d20*/  LDC R25, c[0x0][0x648] ;  /* 0x00019200ff197b82 */ /* 0x000e620000000800 */
[-C--:B0-----:R-:W-:Y:S02]  /*5d30*/  SHF.R.U64 R19, R15, R11.reuse, R6 ;  /* 0x0000000b0f137219 */ /* 0x081fe40000001206 */
[----:B------:R-:W-:-:S02]  /*5d40*/  SHF.L.U32 R10, R10, R11, RZ ;  /* 0x0000000b0a0a7219 */ /* 0x000fc400000006ff */
[-C--:B------:R-:W-:Y:S01]  /*5d50*/  SHF.R.U32.HI R7, RZ, R11.reuse, R6 ;  /* 0x0000000bff077219 */ /* 0x080fe20000011606 */
[----:B------:R-:W-:Y:S01]  /*5d60*/  IMAD.MOV.U32 R6, RZ, RZ, R19 ;  /* 0x000000ffff067224 */ /* 0x000fe200078e0013 */
[----:B------:R-:W-:Y:S01]  /*5d70*/  SHF.L.U32 R24, R8, R11, RZ ;  /* 0x0000000b08187219 */ /* 0x000fe200000006ff */
[----:B------:R-:W0:Y:S01]  /*5d80*/  LDC R28, c[0x0][0x638] ;  /* 0x00018e00ff1c7b82 */ /* 0x000e220000000800 */
[----:B------:R-:W-:-:S07]  /*5d90*/  LOP3.LUT R30, RZ, R10, RZ, 0x33, !PT ;  /* 0x0000000aff1e7212 */ /* 0x000fce00078e33ff */
[----:B------:R-:W0:Y:S01]  /*5da0*/  LDC R29, c[0x0][0x610] ;  /* 0x00018400ff1d7b82 */ /* 0x000e220000000800 */
[----:B---34-:R-:W-:Y:S05]  /*5db0*/  @!P0 BRA `(.L_x_161) ;  /* 0x0000000000288947 */ /* 0x018fea0003800000 */
[----:B------:R-:W3:Y:S02]  /*5dc0*/  LDC R6, c[0x0][0x64c] ;  /* 0x00019300ff067b82 */ /* 0x000ee40000000800 */
[----:B---3--:R-:W-:-:S05]  /*5dd0*/  IADD3 R11, P0, R19, R6, RZ ;  /* 0x00000006130b7210 */ /* 0x008fca0007f1e0ff */
        /* <DEDUP_REMOVED lines=8> */
.L_x_161:
[----:B------:R-:W-:Y:S01]  /*5e60*/  ISETP.NE.AND P0, PT, R2, 0x1, PT ;  /* 0x000000010200780c */ /* 0x000fe20003f05270 */
[----:B--2---:R-:W-:Y:S01]  /*5e70*/  VIADD R9, R21, 0xffffffff ;  /* 0xffffffff15097836 */ /* 0x004fe20000000000 */
[----:B-1----:R-:W-:Y:S01]  /*5e80*/  SHF.R.U64 R7, R6, R25, R7 ;  /* 0x0000001906077219 */ /* 0x002fe20000001207 */
[----:B------:R-:W-:Y:S01]  /*5e90*/  IMAD.MOV R20, RZ, RZ, -R20 ;  /* 0x000000ffff147224 */ /* 0x000fe200078e0a14 */
[----:B------:R-:W-:Y:S02]  /*5ea0*/  LOP3.LUT R6, R15, R30, RZ, 0xc0, !PT ;  /* 0x0000001e0f067212 */ /* 0x000fe400078ec0ff */
[----:B------:R-:W-:Y:S01]  /*5eb0*/  LOP3.LUT R12, R12, R9, RZ, 0xc0, !PT ;  /* 0x000000090c0c7212 */ /* 0x000fe200078ec0ff */
[----:B------:R-:W-:Y:S02]  /*5ec0*/  IMAD.MOV R8, RZ, RZ, -R7 ;  /* 0x000000ffff087224 */ /* 0x000fe400078e0a07 */
[----:B------:R-:W-:Y:S02]  /*5ed0*/  IMAD R6, R24, R7, R6 ;  /* 0x0000000718067224 */ /* 0x000fe400078e0206 */
[----:B------:R-:W-:-:S02]  /*5ee0*/  IMAD.MOV.U32 R9, RZ, RZ, 0x1 ;  /* 0x00000001ff097424 */ /* 0x000fc400078e00ff */
[----:B------:R-:W-:Y:S02]  /*5ef0*/  @P0 IMAD R23, R22, R20, R5 ;  /* 0x0000001416170224 */ /* 0x000fe400078e0205 */
[----:B0-----:R-:W-:Y:S02]  /*5f00*/  IMAD R5, R8, R28, R19 ;  /* 0x0000001c08057224 */ /* 0x001fe400078e0213 */
[----:B------:R-:W-:Y:S02]  /*5f10*/  IMAD R19, R6, R29, R23 ;  /* 0x0000001d06137224 */ /* 0x000fe400078e0217 */
[----:B------:R-:W-:Y:S02]  /*5f20*/  IMAD R6, R5, R21, R12 ;  /* 0x0000001505067224 */ /* 0x000fe400078e020c */
[----:B------:R-:W-:-:S03]  /*5f30*/  IMAD.MOV.U32 R8, RZ, RZ, R14 ;  /* 0x000000ffff087224 */ /* 0x000fc600078e000e */
[----:B------:R-:W-:Y:S02]  /*5f40*/  SEL R20, R6, R19, !P0 ;  /* 0x0000001306147207 */ /* 0x000fe40004000000 */
[----:B------:R-:W-:-:S07]  /*5f50*/  SEL R19, R19, R6, !P0 ;  /* 0x0000000613137207 */ /* 0x000fce0004000000 */
.L_x_159:
[----:B------:R-:W-:-:S08]  /*5f60*/  NOP ;  /* 0x0000000000007918 */ /* 0x000fd00000000000 */
[----:B------:R-:W0:-:S00]  /*5f70*/  USETMAXREG.DEALLOC.CTAPOOL 0x28 ;  /* 0x00000028000079c8 */ /* 0x000e0000080e0500 */
[----:B0-----:R-:W-:-:S13]  /*5f80*/  ISETP.NE.AND P0, PT, R0, RZ, PT ;  /* 0x000000ff0000720c */ /* 0x001fda0003f05270 */
[----:B------:R-:W-:Y:S05]  /*5f90*/  @P0 EXIT ;  /* 0x000000000000094d */ /* 0x000fea0003800000 */
[----:B------:R-:W-:Y:S01]  /*5fa0*/  LOP3.LUT P0, RZ, R9, 0xff, RZ, 0xc0, !PT ;  /* 0x000000ff09ff7812 */ /* 0x000fe2000780c0ff */
[----:B------:R-:W-:Y:S02]  /*5fb0*/  IMAD.MOV.U32 R0, RZ, RZ, 0x1 ;  /* 0x00000001ff007424 */ /* 0x000fe400078e00ff */
[----:B------:R-:W-:-:S10]  /*5fc0*/  IMAD.MOV.U32 R12, RZ, RZ, RZ ;  /* 0x000000ffff0c7224 */ /* 0x000fd400078e00ff */
[----:B------:R-:W-:Y:S05]  /*5fd0*/  @!P0 BRA `(.L_x_162) ;  /* 0x0000000c00148947 */ /* 0x000fea0003800000 */
[----:B------:R-:W0:Y:S01]  /*5fe0*/  LDC R0, c[0x0][0x28c] ;  /* 0x0000a300ff007b82 */ /* 0x000e220000000800 */
[----:B------:R-:W-:Y:S01]  /*5ff0*/  LOP3.LUT P0, RZ, R3, 0x1f, RZ, 0xc0, !PT ;  /* 0x0000001f03ff7812 */ /* 0x000fe2000780c0ff */
[----:B------:R-:W-:Y:S01]  /*6000*/  ULDC UR5, c[0x0][0x658] ;  /* 0x0001960000057ab9 */ /* 0x000fe20000000800 */
[----:B------:R-:W-:Y:S01]  /*6010*/  UMOV UR6, 0xffffffff ;  /* 0xffffffff00067882 */ /* 0x000fe20000000000 */
[----:B------:R-:W-:Y:S01]  /*6020*/  BSSY B0, `(.L_x_162) ;  /* 0x00000c0000007945 */ /* 0x000fe20003800000 */
[----:B------:R-:W-:Y:S01]  /*6030*/  USHF.L.U32 UR6, UR6, UR5, URZ ;  /* 0x0000000506067299 */ /* 0x000fe2000800063f */
[C---:B------:R-:W-:Y:S01]  /*6040*/  ISETP.NE.AND P2, PT, R4.reuse, RZ, PT ;  /* 0x000000ff0400720c */ /* 0x040fe20003f45270 */
[----:B------:R-:W-:Y:S01]  /*6050*/  IMAD.MOV.U32 R13, RZ, RZ, 0x1 ;  /* 0x00000001ff0d7424 */ /* 0x000fe200078e00ff */
[----:B------:R-:W-:Y:S01]  /*6060*/  ISETP.NE.OR P0, PT, R4, RZ, !P0 ;  /* 0x000000ff0400720c */ /* 0x000fe20004705670 */
[----:B------:R-:W-:Y:S01]  /*6070*/  IMAD.MOV.U32 R12, RZ, RZ, RZ ;  /* 0x000000ffff0c7224 */ /* 0x000fe200078e00ff */
[----:B------:R-:W-:Y:S01]  /*6080*/  LOP3.LUT R11, R18, 0x2, RZ, 0xfc, !PT ;  /* 0x00000002120b7812 */ /* 0x000fe200078efcff */
[----:B------:R-:W-:Y:S01]  /*6090*/  ULDC UR4, c[0x0][0x600] ;  /* 0x0001800000047ab9 */ /* 0x000fe20000000800 */
[----:B------:R-:W-:Y:S01]  /*60a0*/  UMOV UR7, 0x1 ;  /* 0x0000000100077882 */ /* 0x000fe20000000000 */
[----:B------:R-:W-:-:S02]  /*60b0*/  UIADD3 UR15, UR4, -0x1, URZ ;  /* 0xffffffff040f7890 */ /* 0x000fc4000fffe03f */
[----:B------:R-:W-:Y:S02]  /*60c0*/  USHF.L.U32 UR17, UR7, UR5, URZ ;  /* 0x0000000507117299 */ /* 0x000fe4000800063f */
[----:B------:R-:W-:Y:S01]  /*60d0*/  ULOP3.LUT UR16, URZ, UR6, URZ, 0x33, !UPT ;  /* 0x000000063f107292 */ /* 0x000fe2000f8e333f */
[----:B------:R-:W-:Y:S01]  /*60e0*/  ULDC.64 UR20, c[0x0][0x198] ;  /* 0x0000660000147ab9 */ /* 0x000fe20000000a00 */
[----:B0-----:R-:W-:-:S05]  /*60f0*/  VIADD R0, R0, 0x1f ;  /* 0x0000001f00007836 */ /* 0x001fca0000000000 */
[----:B------:R-:W-:-:S04]  /*6100*/  SHF.R.S32.HI R3, RZ, 0x1f, R0 ;  /* 0x0000001fff037819 */ /* 0x000fc80000011400 */
[----:B------:R-:W-:Y:S01]  /*6110*/  LEA.HI R3, R3, R0, RZ, 0x5 ;  /* 0x0000000003037211 */ /* 0x000fe200078f28ff */
[----:B------:R-:W-:-:S03]  /*6120*/  IMAD.MOV.U32 R0, RZ, RZ, 0x1 ;  /* 0x00000001ff007424 */ /* 0x000fc600078e00ff */
[----:B------:R-:W-:-:S05]  /*6130*/  SHF.R.S32.HI R3, RZ, 0x5, R3 ;  /* 0x00000005ff037819 */ /* 0x000fca0000011403 */
[----:B------:R-:W-:-:S07]  /*6140*/  VIADD R10, R3, 0x1 ;  /* 0x00000001030a7836 */ /* 0x000fce0000000000 */
.L_x_174:
[----:B------:R-:W-:-:S03]  /*6150*/  UMOV UR4, 0xffffffff ;  /* 0xffffffff00047882 */ /* 0x000fc60000000000 */
[----:B------:R-:W-:Y:S05]  /*6160*/  BRA.DIV UR4, `(.L_x_163) ;  /* 0x0000001204087947 */ /* 0x000fea000b800000 */
[----:B------:R-:W-:-:S13]  /*6170*/  ELECT P6, URZ, PT ;  /* 0x00000000003f782f */ /* 0x000fda00038c0000 */
.L_x_188:
[----:B------:R-:W0:Y:S01]  /*6180*/  LDC R4, c[0x0][0x28c] ;  /* 0x0000a300ff047b82 */ /* 0x000e220000000800 */
[----:B------:R-:W-:Y:S01]  /*6190*/  BSSY B1, `(.L_x_164) ;  /* 0x0000035000017945 */ /* 0x000fe20003800000 */
[----:B0-----:R-:W-:-:S13]  /*61a0*/  ISETP.LT.OR P6, PT, R4, 0x1, !P6 ;  /* 0x000000010400780c */ /* 0x001fda00077c1670 */
[----:B------:R-:W-:Y:S05]  /*61b0*/  @P6 BRA `(.L_x_165) ;  /* 0x0000000000c86947 */ /* 0x000fea0003800000 */
[----:B------:R-:W-:Y:S02]  /*61c0*/  IMAD.SHL.U32 R20, R20, 0x80, RZ ;  /* 0x0000008014147824 */ /* 0x000fe400078e00ff */
[----:B------:R-:W-:Y:S02]  /*61d0*/  IMAD.SHL.U32 R19, R19, 0x80, RZ ;  /* 0x0000008013137824 */ /* 0x000fe400078e00ff */
[----:B------:R-:W-:Y:S02]  /*61e0*/  IMAD.MOV.U32 R21, RZ, RZ, RZ ;  /* 0x000000ffff157224 */ /* 0x000fe400078e00ff */
[----:B------:R-:W-:Y:S02]  /*61f0*/  IMAD.MOV.U32 R4, RZ, RZ, R10 ;  /* 0x000000ffff047224 */ /* 0x000fe400078e000a */
[----:B------:R-:W-:Y:S02]  /*6200*/  IMAD.MOV.U32 R5, RZ, RZ, R0 ;  /* 0x000000ffff057224 */ /* 0x000fe400078e0000 */
[----:B------:R-:W-:-:S07]  /*6210*/  IMAD.MOV.U32 R6, RZ, RZ, R12 ;  /* 0x000000ffff067224 */ /* 0x000fce00078e000c */
.L_x_169:
[----:B------:R-:W0:Y:S01]  /*6220*/  S2R R14, SR_CgaCtaId ;  /* 0x00000000000e7919 */ /* 0x000e220000008800 */
[----:B------:R-:W-:Y:S01]  /*6230*/  MOV R7, 0x400 ;  /* 0x0000040000077802 */ /* 0x000fe20000000f00 */
[----:B------:R-:W1:Y:S03]  /*6240*/  @!P2 LDC R9, c[0x0][0x500] ;  /* 0x00014000ff09ab82 */ /* 0x000e660000000800 */
[----:B0-----:R-:W-:Y:S02]  /*6250*/  LEA R15, R14, R7, 0x18 ;  /* 0x000000070e0f7211 */ /* 0x001fe400078ec0ff */
[----:B------:R-:W-:-:S03]  /*6260*/  SHF.L.U32 R7, R5, 0x1f, RZ ;  /* 0x0000001f05077819 */ /* 0x000fc600000006ff */
[----:B------:R-:W-:-:S04]  /*6270*/  IMAD R14, R6, 0x8, R15 ;  /* 0x00000008060e7824 */ /* 0x000fc800078e020f */
[----:B------:R-:W0:Y:S02]  /*6280*/  SYNCS.PHASECHK.TRANS64.TRYWAIT P1, [R14+URZ+0x38], R7 ;  /* 0x000038070e0075a7 */ /* 0x000e24000802017f */
[----:B01----:R-:W-:Y:S05]  /*6290*/  @!P1 BRA `(.L_x_166) ;  /* 0x0000000c00dc9947 */ /* 0x003fea0003800000 */
.L_x_189:
[----:B0-----:R-:W-:Y:S01]  /*62a0*/  PRMT R7, R11, 0x9910, RZ ;  /* 0x000099100b077816 */ /* 0x001fe200000000ff */
[----:B------:R0:W-:Y:S03]  /*62b0*/  @!P2 SYNCS.ARRIVE.TRANS64 RZ, [R14+URZ], R9 ;  /* 0x000000090effa9a7 */ /* 0x0001e6000800003f */
[----:B------:R-:W-:-:S13]  /*62c0*/  ISETP.NE.AND P1, PT, R7, 0x2, PT ;  /* 0x000000020700780c */ /* 0x000fda0003f25270 */
[----:B0-----:R-:W-:Y:S05]  /*62d0*/  @P1 BRA `(.L_x_167) ;  /* 0x0000000000041947 */ /* 0x001fea0003800000 */
[----:B------:R-:W-:Y:S01]  /*62e0*/  BPT.TRAP 0x1 ;  /* 0x000000040000795c */ /* 0x000fe20000300000 */
.L_x_167:
[----:B------:R-:W-:Y:S05]  /*62f0*/  @P0 BRA `(.L_x_168) ;  /* 0x0000000000040947 */ /* 0x000fea0003800000 */
[----:B------:R-:W-:Y:S01]  /*6300*/  BPT.TRAP 0x1 ;  /* 0x000000040000795c */ /* 0x000fe20000300000 */
.L_x_168:
[----:B------:R-:W-:Y:S01]  /*6310*/  IMAD R15, R6, 0x4000, R15 ;  /* 0x00004000060f7824 */ /* 0x000fe200078e020f */
[----:B------:R-:W-:Y:S01]  /*6320*/  R2UR UR9, R14 ;  /* 0x000000000e0972ca */ /* 0x000fe200000e0000 */
[----:B------:R-:W-:Y:S01]  /*6330*/  VIADD R4, R4, 0xffffffff ;  /* 0xffffffff04047836 */ /* 0x000fe20000000000 */
[----:B------:R-:W-:Y:S01]  /*6340*/  UIADD3 UR4, UP0, UR20, 0xf0, URZ ;  /* 0x000000f014047890 */ /* 0x000fe2000ff1e03f */
[----:B------:R-:W-:Y:S01]  /*6350*/  R2UR UR11, R19 ;  /* 0x00000000130b72ca */ /* 0x000fe200000e0000 */
[----:B------:R-:W-:Y:S01]  /*6360*/  UIADD3 UR22, UP1, UR20, 0x1f0, URZ ;  /* 0x000001f014167890 */ /* 0x000fe2000ff3e03f */
[----:B------:R-:W-:Y:S01]  /*6370*/  R2UR UR8, R15 ;  /* 0x000000000f0872ca */ /* 0x000fe200000e0000 */
[----:B------:R-:W-:Y:S01]  /*6380*/  UIADD3.X UR5, URZ, UR21, URZ, UP0, !UPT ;  /* 0x000000153f057290 */ /* 0x000fe200087fe43f */
[C---:B------:R-:W-:Y:S01]  /*6390*/  R2UR UR10, R21.reuse ;  /* 0x00000000150a72ca */ /* 0x040fe200000e0000 */
[----:B------:R-:W-:Y:S01]  /*63a0*/  VIADD R6, R6, 0x1 ;  /* 0x0000000106067836 */ /* 0x000fe20000000000 */
[----:B------:R-:W-:Y:S01]  /*63b0*/  R2UR UR12, R8 ;  /* 0x00000000080c72ca */ /* 0x000fe200000e0000 */
[----:B------:R-:W-:Y:S01]  /*63c0*/  UIADD3.X UR23, URZ, UR21, URZ, UP1, !UPT ;  /* 0x000000153f177290 */ /* 0x000fe20008ffe43f */
[----:B------:R-:W-:Y:S01]  /*63d0*/  R2UR UR18, R20 ;  /* 0x00000000141272ca */ /* 0x000fe200000e0000 */
[----:B------:R-:W-:Y:S01]  /*63e0*/  UMOV UR6, 0x0 ;  /* 0x0000000000067882 */ /* 0x000fe20000000000 */
[----:B------:R-:W-:Y:S01]  /*63f0*/  ISETP.GT.AND P3, PT, R4, 0x1, PT ;  /* 0x000000010400780c */ /* 0x000fe20003f64270 */
[----:B------:R-:W-:Y:S01]  /*6400*/  UMOV UR7, 0x10000000 ;  /* 0x1000000000077882 */ /* 0x000fe20000000000 */
[----:B------:R-:W-:Y:S01]  /*6410*/  ISETP.NE.AND P1, PT, R6, 0x7, PT ;  /* 0x000000070600780c */ /* 0x000fe20003f25270 */
[----:B------:R-:W-:-:S02]  /*6420*/  VIADD R21, R21, 0x20 ;  /* 0x0000002015157836 */ /* 0x000fc40000000000 */
[----:B------:R-:W-:Y:S01]  /*6430*/  UIADD3 UR13, UR8, 0x180, URZ ;  /* 0x00000180080d7890 */ /* 0x000fe2000fffe03f */
[----:B------:R-:W-:Y:S01]  /*6440*/  SEL R14, RZ, 0x1, P1 ;  /* 0x00000001ff0e7807 */ /* 0x000fe20000800000 */
[----:B------:R-:W-:Y:S01]  /*6450*/  UIADD3 UR14, UR8, 0x1c180, URZ ;  /* 0x0001c180080e7890 */ /* 0x000fe2000fffe03f */
[----:B------:R-:W-:Y:S02]  /*6460*/  SEL R6, R6, RZ, P1 ;  /* 0x000000ff06067207 */ /* 0x000fe40000800000 */
[----:B------:R-:W-:Y:S02]  /*6470*/  LOP3.LUT R5, R5, R14, RZ, 0x3c, !PT ;  /* 0x0000000e05057212 */ /* 0x000fe400078e3cff */
[----:B------:R-:W-:Y:S02]  /*6480*/  UMOV UR8, UR13 ;  /* 0x0000000d00087c82 */ /* 0x000fe40008000000 */
[----:B------:R0:W-:Y:S02]  /*6490*/  UTMALDG.3D [UR8], [UR4], desc[UR6] ;  /* 0x00000608040075b4 */ /* 0x0001e40008011000 */
[----:B0-----:R-:W-:Y:S01]  /*64a0*/  UMOV UR8, UR14 ;  /* 0x0000000e00087c82 */ /* 0x001fe20008000000 */
[----:B------:R-:W-:-:S02]  /*64b0*/  UMOV UR11, UR18 ;  /* 0x00000012000b7c82 */ /* 0x000fc40008000000 */
[----:B------:R0:W-:Y:S02]  /*64c0*/  UTMALDG.3D [UR8], [UR22], desc[UR6] ;  /* 0x00000608160075b4 */ /* 0x0001e40008011000 */
[----:B0-----:R-:W-:Y:S05]  /*64d0*/  @P3 BRA `(.L_x_169) ;  /* 0xfffffffc00503947 */ /* 0x001fea000383ffff */
.L_x_165:
[----:B------:R-:W-:Y:S05]  /*64e0*/  BSYNC B1 ;  /* 0x0000000000017941 */ /* 0x000fea0003800000 */
.L_x_164:
[----:B------:R-:W-:Y:S01]  /*64f0*/  LOP3.LUT P4, RZ, R13, 0xff, RZ, 0xc0, !PT ;  /* 0x000000ff0dff7812 */ /* 0x000fe2000788c0ff */
[C---:B------:R-:W-:Y:S01]  /*6500*/  IMAD.IADD R12, R3.reuse, 0x1, R12 ;  /* 0x00000001030c7824 */ /* 0x040fe200078e020c */
[----:B------:R-:W-:Y:S01]  /*6510*/  ULDC.64 UR4, c[0x0][0x650] ;  /* 0x0001940000047ab9 */ /* 0x000fe20000000a00 */
[C---:B------:R-:W-:Y:S01]  /*6520*/  ISETP.GE.U32.AND P3, PT, R3.reuse, 0x7, PT ;  /* 0x000000070300780c */ /* 0x040fe20003f66070 */
[----:B------:R-:W-:Y:S01]  /*6530*/  BSSY B1, `(.L_x_170) ;  /* 0x000006c000017945 */ /* 0x000fe20003800000 */
[C---:B------:R-:W-:Y:S01]  /*6540*/  IMAD.WIDE.U32 R4, R12.reuse, 0x24924925, RZ ;  /* 0x249249250c047825 */ /* 0x040fe200078e00ff */
[C---:B------:R-:W-:Y:S02]  /*6550*/  ISETP.GT.U32.AND P1, PT, R12.reuse, 0x6, PT ;  /* 0x000000060c00780c */ /* 0x040fe40003f24070 */
[----:B------:R-:W-:Y:S01]  /*6560*/  PRMT R13, RZ, 0x7610, R13 ;  /* 0x00007610ff0d7816 */ /* 0x000fe2000000000d */
[----:B------:R-:W-:Y:S01]  /*6570*/  IMAD.IADD R4, R12, 0x1, -R5 ;  /* 0x000000010c047824 */ /* 0x000fe200078e0a05 */
[----:B------:R-:W-:Y:S01]  /*6580*/  ISETP.LT.U32.AND P1, PT, R3, 0x7, P1 ;  /* 0x000000070300780c */ /* 0x000fe20000f21070 */
[----:B------:R-:W-:-:S02]  /*6590*/  IMAD.MOV.U32 R19, RZ, RZ, -0x1 ;  /* 0xffffffffff137424 */ /* 0x000fc400078e00ff */
[----:B------:R-:W0:Y:S01]  /*65a0*/  @P4 S2R R7, SR_CgaCtaId ;  /* 0x0000000000074919 */ /* 0x000e220000008800 */
[----:B------:R-:W-:Y:S01]  /*65b0*/  @P4 MOV R6, 0x400 ;  /* 0x0000040000064802 */ /* 0x000fe20000000f00 */
[----:B------:R-:W-:Y:S01]  /*65c0*/  IMAD.MOV.U32 R20, RZ, RZ, -0x1 ;  /* 0xffffffffff147424 */ /* 0x000fe200078e00ff */
[----:B------:R-:W-:Y:S01]  /*65d0*/  LEA.HI R4, R4, R5, RZ, 0x1f ;  /* 0x0000000504047211 */ /* 0x000fe200078ff8ff */
[----:B------:R-:W-:-:S03]  /*65e0*/  IMAD.MOV.U32 R8, RZ, RZ, -0x1 ;  /* 0xffffffffff087424 */ /* 0x000fc600078e00ff */
[--C-:B------:R-:W-:Y:S02]  /*65f0*/  SHF.R.U32.HI R5, RZ, 0x2, R4.reuse ;  /* 0x00000002ff057819 */ /* 0x100fe40000011604 */
[----:B------:R-:W-:-:S03]  /*6600*/  PRMT R4, RZ, 0x7610, R4 ;  /* 0x00007610ff047816 */ /* 0x000fc60000000004 */
[----:B------:R-:W-:Y:S01]  /*6610*/  IMAD R12, R5, -0x7, R12 ;  /* 0xfffffff9050c7824 */ /* 0x000fe200078e020c */
[----:B0-----:R-:W-:Y:S02]  /*6620*/  @P4 LEA R6, R7, R6, 0x18 ;  /* 0x0000000607064211 */ /* 0x001fe400078ec0ff */
[----:B------:R-:W-:Y:S02]  /*6630*/  SEL R7, RZ, 0x1, !P1 ;  /* 0x00000001ff077807 */ /* 0x000fe40004800000 */
[----:B------:R-:W-:Y:S01]  /*6640*/  IADD3 R16, P1, R16, UR36, RZ ;  /* 0x0000002410107c10 */ /* 0x000fe2000ff3e0ff */
[----:B------:R0:W-:Y:S01]  /*6650*/  @P4 SYNCS.ARRIVE.TRANS64.A1T0 RZ, [R6+URZ+0x88], RZ ;  /* 0x000088ff06ff49a7 */ /* 0x0001e2000810003f */
[----:B------:R-:W-:Y:S02]  /*6660*/  LOP3.LUT R0, R0, R7, RZ, 0x3c, !PT ;  /* 0x0000000700007212 */ /* 0x000fe400078e3cff */
[----:B------:R-:W-:Y:S02]  /*6670*/  IADD3.X R17, R17, UR42, RZ, P1, !PT ;  /* 0x0000002a11117c10 */ /* 0x000fe40008ffe4ff */
[----:B------:R-:W-:-:S02]  /*6680*/  ISETP.GE.U32.AND P1, PT, R16, UR4, PT ;  /* 0x0000000410007c0c */ /* 0x000fc4000bf26070 */
[----:B------:R-:W-:Y:S02]  /*6690*/  @P3 LOP3.LUT R0, R0, 0x1, R5, 0x78, !PT ;  /* 0x0000000100003812 */ /* 0x000fe400078e7805 */
[----:B------:R-:W-:-:S13]  /*66a0*/  ISETP.GE.U32.AND.EX P1, PT, R17, UR5, PT, P1 ;  /* 0x0000000511007c0c */ /* 0x000fda000bf26110 */
[----:B0-----:R-:W-:Y:S05]  /*66b0*/  @P1 BRA `(.L_x_171) ;  /* 0x00000004004c1947 */ /* 0x001fea0003800000 */
[----:B------:R-:W-:Y:S01]  /*66c0*/  ULDC.64 UR4, c[0x0][0x628] ;  /* 0x00018a0000047ab9 */ /* 0x000fe20000000a00 */
[----:B------:R-:W0:Y:S01]  /*66d0*/  S2R R15, SR_CTAID.X ;  /* 0x00000000000f7919 */ /* 0x000e220000002500 */
[----:B------:R-:W-:Y:S01]  /*66e0*/  ISETP.NE.U32.AND P1, PT, RZ, UR4, PT ;  /* 0x00000004ff007c0c */ /* 0x000fe2000bf25070 */
[----:B------:R-:W-:Y:S01]  /*66f0*/  ULDC UR7, c[0x0][0x630] ;  /* 0x00018c0000077ab9 */ /* 0x000fe20000000800 */
[----:B------:R-:W-:Y:S01]  /*6700*/  IMAD.MOV.U32 R4, RZ, RZ, R16 ;  /* 0x000000ffff047224 */ /* 0x000fe200078e0010 */
[----:B------:R-:W1:Y:S01]  /*6710*/  S2R R14, SR_CTAID.Y ;  /* 0x00000000000e7919 */ /* 0x000e620000002600 */
[----:B------:R-:W-:Y:S01]  /*6720*/  ISETP.NE.AND.EX P1, PT, RZ, UR5, PT, P1 ;  /* 0x00000005ff007c0c */ /* 0x000fe2000bf25310 */
[----:B------:R-:W-:-:S12]  /*6730*/  IMAD.MOV.U32 R5, RZ, RZ, R17 ;  /* 0x000000ffff057224 */ /* 0x000fd800078e0011 */
[----:B------:R-:W-:Y:S05]  /*6740*/  @!P1 BRA `(.L_x_172) ;  /* 0x0000000000289947 */ /* 0x000fea0003800000 */
[----:B------:R-:W-:Y:S02]  /*6750*/  ULDC UR6, c[0x0][0x634] ;  /* 0x00018d0000067ab9 */ /* 0x000fe40000000800 */
[----:B------:R-:W-:-:S05]  /*6760*/  IADD3 R9, P1, R16, UR6, RZ ;  /* 0x0000000610097c10 */ /* 0x000fca000ff3e0ff */
[----:B------:R-:W-:-:S04]  /*6770*/  IMAD.X R19, RZ, RZ, R17, P1 ;  /* 0x000000ffff137224 */ /* 0x000fc800008e0611 */
[----:B------:R-:W-:-:S04]  /*6780*/  IMAD.WIDE.U32 R6, R19, UR4, RZ ;  /* 0x0000000413067c25 */ /* 0x000fc8000f8e00ff */
[----:B------:R-:W-:-:S04]  /*6790*/  IMAD.WIDE.U32 R6, P1, R9, UR5, R6 ;  /* 0x0000000509067c25 */ /* 0x000fc8000f820006 */
[----:B------:R-:W-:-:S04]  /*67a0*/  IMAD.WIDE.U32 R8, R9, UR4, RZ ;  /* 0x0000000409087c25 */ /* 0x000fc8000f8e00ff */
[----:B------:R-:W-:Y:S01]  /*67b0*/  IMAD.X R5, RZ, RZ, RZ, P1 ;  /* 0x000000ffff057224 */ /* 0x000fe200008e06ff */
[----:B------:R-:W-:Y:S01]  /*67c0*/  IADD3 RZ, P1, R9, R6, RZ ;  /* 0x0000000609ff7210 */ /* 0x000fe20007f3e0ff */
[----:B------:R-:W-:-:S04]  /*67d0*/  IMAD.MOV.U32 R4, RZ, RZ, R7 ;  /* 0x000000ffff047224 */ /* 0x000fc800078e0007 */
[----:B------:R-:W-:-:S08]  /*67e0*/  IMAD.WIDE.U32.X R4, R19, UR5, R4, P1 ;  /* 0x0000000513047c25 */ /* 0x000fd000088e0404 */
.L_x_172:
[--C-:B------:R-:W-:Y:S01]  /*67f0*/  SHF.R.U64 R8, R4, UR7, R5.reuse ;  /* 0x0000000704087c19 */ /* 0x100fe20008001205 */
[----:B------:R-:W-:Y:S01]  /*6800*/  ULDC.64 UR4, c[0x0][0x620] ;  /* 0x0001880000047ab9 */ /* 0x000fe20000000a00 */
[----:B------:R-:W-:Y:S01]  /*6810*/  SHF.R.U32.HI R4, RZ, UR7, R5 ;  /* 0x00000007ff047c19 */ /* 0x000fe20008011605 */
[----:B------:R-:W2:Y:S01]  /*6820*/  LDC R24, c[0x0][0x144] ;  /* 0x00005100ff187b82 */ /* 0x000ea20000000800 */
[----:B------:R-:W-:Y:S01]  /*6830*/  IADD3 R7, P1, RZ, -R8, RZ ;  /* 0x80000008ff077210 */ /* 0x000fe20007f3e0ff */
[----:B------:R-:W-:Y:S01]  /*6840*/  ULDC.64 UR8, c[0x0][0x640] ;  /* 0x0001900000087ab9 */ /* 0x000fe20000000a00 */
[----:B0-----:R-:W-:Y:S01]  /*6850*/  I2FP.F32.U32 R9, R15 ;  /* 0x0000000f00097245 */ /* 0x001fe20000201000 */
[----:B------:R-:W-:Y:S02]  /*6860*/  ULDC UR6, c[0x0][0x608] ;  /* 0x0001820000067ab9 */ /* 0x000fe40000000800 */
[----:B------:R-:W-:Y:S01]  /*6870*/  IMAD.X R4, RZ, RZ, ~R4, P1 ;  /* 0x000000ffff047224 */ /* 0x000fe200008e0e04 */
[----:B------:R-:W-:Y:S01]  /*6880*/  ISETP.NE.U32.AND P1, PT, RZ, UR8, PT ;  /* 0x00000008ff007c0c */ /* 0x000fe2000bf25070 */
[----:B------:R-:W0:Y:S02]  /*6890*/  LDC R21, c[0x0][0x148] ;  /* 0x00005200ff157b82 */ /* 0x000e240000000800 */
[----:B------:R-:W-:Y:S01]  /*68a0*/  IMAD R6, R4, UR4, RZ ;  /* 0x0000000404067c24 */ /* 0x000fe2000f8e02ff */
[----:B------:R-:W-:Y:S01]  /*68b0*/  ISETP.NE.AND.EX P1, PT, RZ, UR9, PT, P1 ;  /* 0x00000009ff007c0c */ /* 0x000fe2000bf25310 */
[----:B------:R-:W-:Y:S01]  /*68c0*/  IMAD.WIDE.U32 R4, R7, UR4, R16 ;  /* 0x0000000407047c25 */ /* 0x000fe2000f8e0010 */
[----:B------:R-:W-:-:S03]  /*68d0*/  ULDC UR4, c[0x0][0x150] ;  /* 0x0000540000047ab9 */ /* 0x000fc60000000800 */
[----:B------:R-:W-:Y:S02]  /*68e0*/  IMAD R7, R7, UR5, R6 ;  /* 0x0000000507077c24 */ /* 0x000fe4000f8e0206 */
[----:B------:R-:W-:Y:S01]  /*68f0*/  FMUL R6, R9, UR4 ;  /* 0x0000000409067c20 */ /* 0x000fe20008400000 */
[----:B------:R-:W-:Y:S01]  /*6900*/  ULDC UR4, c[0x0][0x618] ;  /* 0x0001860000047ab9 */ /* 0x000fe20000000800 */
[----:B------:R-:W-:Y:S01]  /*6910*/  ULDC UR5, c[0x0][0x154] ;  /* 0x0000550000057ab9 */ /* 0x000fe20000000800 */
[----:B------:R-:W-:-:S03]  /*6920*/  IMAD.IADD R5, R5, 0x1, R7 ;  /* 0x0000000105057824 */ /* 0x000fc600078e0207 */
[----:B------:R-:W3:Y:S02]  /*6930*/  F2I.U32.TRUNC.NTZ R6, R6 ;  /* 0x0000000600067305 */ /* 0x000ee4000020f000 */
[----:B------:R-:W-:Y:S02]  /*6940*/  SHF.R.U64 R9, R4, UR4, R5 ;  /* 0x0000000404097c19 */ /* 0x000fe40008001205 */
[----:B-1----:R-:W-:-:S05]  /*6950*/  I2FP.F32.U32 R4, R14 ;  /* 0x0000000e00047245 */ /* 0x002fca0000201000 */
[----:B------:R-:W-:Y:S01]  /*6960*/  FMUL R22, R4, UR5 ;  /* 0x0000000504167c20 */ /* 0x000fe20008400000 */
[----:B------:R-:W-:Y:S01]  /*6970*/  SHF.R.U32.HI R4, RZ, UR4, R5 ;  /* 0x00000004ff047c19 */ /* 0x000fe20008011605 */
[----:B------:R-:W-:-:S03]  /*6980*/  ULDC UR4, c[0x0][0x658] ;  /* 0x0001960000047ab9 */ /* 0x000fc60000000800 */
[--C-:B------:R-:W-:Y:S01]  /*6990*/  SHF.R.U64 R20, R9, UR6, R4.reuse ;  /* 0x0000000609147c19 */ /* 0x100fe20008001204 */
[----:B------:R-:W1:Y:S01]  /*69a0*/  F2I.U32.TRUNC.NTZ R22, R22 ;  /* 0x0000001600167305 */ /* 0x000e62000020f000 */
[----:B------:R-:W-:Y:S01]  /*69b0*/  SHF.R.U32.HI R5, RZ, UR6, R4 ;  /* 0x00000006ff057c19 */ /* 0x000fe20008011604 */
[----:B---3--:R-:W-:-:S03]  /*69c0*/  IMAD.MOV R6, RZ, RZ, -R6 ;  /* 0x000000ffff067224 */ /* 0x008fc600078e0a06 */
[----:B------:R-:W-:Y:S01]  /*69d0*/  SHF.R.U64 R19, R20, UR4, R5 ;  /* 0x0000000414137c19 */ /* 0x000fe20008001205 */
[----:B--2---:R-:W-:Y:S01]  /*69e0*/  IMAD R15, R24, R6, R15 ;  /* 0x00000006180f7224 */ /* 0x004fe200078e020f */
[----:B------:R-:W-:-:S03]  /*69f0*/  SHF.R.U32.HI R23, RZ, UR4, R5 ;  /* 0x00000004ff177c19 */ /* 0x000fc60008011605 */
[----:B------:R-:W-:Y:S02]  /*6a00*/  IMAD.MOV.U32 R4, RZ, RZ, R19 ;  /* 0x000000ffff047224 */ /* 0x000fe400078e0013 */
[----:B------:R-:W-:Y:S01]  /*6a10*/  IMAD.MOV.U32 R5, RZ, RZ, R23 ;  /* 0x000000ffff057224 */ /* 0x000fe200078e0017 */
[----:B-1----:R-:W-:Y:S06]  /*6a20*/  @!P1 BRA `(.L_x_173) ;  /* 0x0000000000289947 */ /* 0x002fec0003800000 */
[----:B------:R-:W-:Y:S02]  /*6a30*/  ULDC UR4, c[0x0][0x64c] ;  /* 0x0001930000047ab9 */ /* 0x000fe40000000800 */
[----:B------:R-:W-:-:S05]  /*6a40*/  IADD3 R5, P1, R19, UR4, RZ ;  /* 0x0000000413057c10 */ /* 0x000fca000ff3e0ff */
[----:B------:R-:W-:-:S04]  /*6a50*/  IMAD.X R23, RZ, RZ, R23, P1 ;  /* 0x000000ffff177224 */ /* 0x000fc800008e0617 */
[----:B------:R-:W-:-:S04]  /*6a60*/  IMAD.WIDE.U32 R6, R23, UR8, RZ ;  /* 0x0000000817067c25 */ /* 0x000fc8000f8e00ff */
[----:B------:R-:W-:-:S04]  /*6a70*/  IMAD.WIDE.U32 R6, P1, R5, UR9, R6 ;  /* 0x0000000905067c25 */ /* 0x000fc8000f820006 */
[----:B------:R-:W-:-:S04]  /*6a80*/  IMAD.WIDE.U32 R4, R5, UR8, RZ ;  /* 0x0000000805047c25 */ /* 0x000fc8000f8e00ff */
[----:B------:R-:W-:Y:S01]  /*6a90*/  IMAD.MOV.U32 R4, RZ, RZ, R7 ;  /* 0x000000ffff047224 */ /* 0x000fe200078e0007 */
[----:B------:R-:W-:Y:S01]  /*6aa0*/  IADD3 RZ, P3, R5, R6, RZ ;  /* 0x0000000605ff7210 */ /* 0x000fe20007f7e0ff */
[----:B------:R-:W-:-:S04]  /*6ab0*/  IMAD.X R5, RZ, RZ, RZ, P1 ;  /* 0x000000ffff057224 */ /* 0x000fc800008e06ff */
[----:B------:R-:W-:-:S08]  /*6ac0*/  IMAD.WIDE.U32.X R4, R23, UR9, R4, P3 ;  /* 0x0000000917047c25 */ /* 0x000fd000098e0404 */
.L_x_173:
[----:B------:R-:W-:Y:S01]  /*6ad0*/  ISETP.NE.AND P1, PT, R2, 0x1, PT ;  /* 0x000000010200780c */ /* 0x000fe20003f25270 */
[----:B------:R-:W-:Y:S01]  /*6ae0*/  ULDC UR4, c[0x0][0x648] ;  /* 0x0001920000047ab9 */ /* 0x000fe20000000800 */
[----:B------:R-:W-:Y:S01]  /*6af0*/  LOP3.LUT R20, R20, UR16, RZ, 0xc0, !PT ;  /* 0x0000001014147c12 */ /* 0x000fe2000f8ec0ff */
[----:B------:R-:W-:Y:S01]  /*6b00*/  IMAD.MOV R22, RZ, RZ, -R22 ;  /* 0x000000ffff167224 */ /* 0x000fe200078e0a16 */
[----:B------:R-:W-:Y:S01]  /*6b10*/  SHF.R.U64 R5, R4, UR4, R5 ;  /* 0x0000000404057c19 */ /* 0x000fe20008001205 */
[----:B------:R-:W-:Y:S01]  /*6b20*/  ULDC UR4, c[0x0][0x638] ;  /* 0x00018e0000047ab9 */ /* 0x000fe20000000800 */
[----:B------:R-:W-:Y:S01]  /*6b30*/  LOP3.LUT R6, R9, UR15, RZ, 0xc0, !PT ;  /* 0x0000000f09067c12 */ /* 0x000fe2000f8ec0ff */
[----:B------:R-:W-:Y:S02]  /*6b40*/  ULDC UR5, c[0x0][0x610] ;  /* 0x0001840000057ab9 */ /* 0x000fe40000000800 */
[----:B------:R-:W-:Y:S02]  /*6b50*/  IMAD.MOV R4, RZ, RZ, -R5 ;  /* 0x000000ffff047224 */ /* 0x000fe400078e0a05 */
[----:B------:R-:W-:-:S02]  /*6b60*/  IMAD R20, R5, UR17, R20 ;  /* 0x0000001105147c24 */ /* 0x000fc4000f8e0214 */
[----:B0-----:R-:W-:Y:S02]  /*6b70*/  @P1 IMAD R15, R21, R22, R14 ;  /* 0x00000016150f1224 */ /* 0x001fe400078e020e */
[----:B------:R-:W-:Y:S01]  /*6b80*/  IMAD R19, R4, UR4, R19 ;  /* 0x0000000404137c24 */ /* 0x000fe2000f8e0213 */
[----:B------:R-:W-:Y:S01]  /*6b90*/  ULDC UR4, c[0x0][0x600] ;  /* 0x0001800000047ab9 */ /* 0x000fe20000000800 */
[----:B------:R-:W-:Y:S02]  /*6ba0*/  IMAD R15, R20, UR5, R15 ;  /* 0x00000005140f7c24 */ /* 0x000fe4000f8e020f */
[----:B------:R-:W-:Y:S02]  /*6bb0*/  IMAD R6, R19, UR4, R6 ;  /* 0x0000000413067c24 */ /* 0x000fe4000f8e0206 */
[----:B------:R-:W-:-:S03]  /*6bc0*/  IMAD.MOV.U32 R4, RZ, RZ, 0x1 ;  /* 0x00000001ff047424 */ /* 0x000fc600078e00ff */
[----:B------:R-:W-:Y:S02]  /*6bd0*/  SEL R20, R6, R15, !P1 ;  /* 0x0000000f06147207 */ /* 0x000fe40004800000 */
[----:B------:R-:W-:-:S07]  /*6be0*/  SEL R19, R15, R6, !P1 ;  /* 0x000000060f137207 */ /* 0x000fce0004800000 */
.L_x_171:
[----:B------:R-:W-:Y:S05]  /*6bf0*/  BSYNC B1 ;  /* 0x0000000000017941 */ /* 0x000fea0003800000 */
.L_x_170:
[----:B------:R-:W-:-:S13]  /*6c00*/  LOP3.LUT P1, RZ, R4, 0xff, RZ, 0xc0, !PT ;  /* 0x000000ff04ff7812 */ /* 0x000fda000782c0ff */
[----:B------:R-:W-:Y:S05]  /*6c10*/  @P1 BRA `(.L_x_174) ;  /* 0xfffffff4004c1947 */ /* 0x000fea000383ffff */
[----:B------:R-:W-:Y:S05]  /*6c20*/  BSYNC B0 ;  /* 0x0000000000007941 */ /* 0x000fea0003800000 */
.L_x_162:
[----:B------:R-:W-:-:S03]  /*6c30*/  UMOV UR4, 0xffffffff ;  /* 0xffffffff00047882 */ /* 0x000fc60000000000 */
[----:B------:R-:W-:Y:S05]  /*6c40*/  BRA.DIV UR4, `(.L_x_175) ;  /* 0x0000000604847947 */ /* 0x000fea000b800000 */
[----:B------:R-:W-:-:S13]  /*6c50*/  ELECT P6, URZ, PT ;  /* 0x00000000003f782f */ /* 0x000fda00038c0000 */
.L_x_192:
[----:B------:R-:W-:Y:S04]  /*6c60*/  BSSY B0, `(.L_x_176) ;  /* 0x0000046000007945 */ /* 0x000fe80003800000 */
[----:B------:R-:W-:Y:S05]  /*6c70*/  @!P6 BRA `(.L_x_177) ;  /* 0x000000040010e947 */ /* 0x000fea0003800000 */
[----:B------:R-:W-:-:S04]  /*6c80*/  LOP3.LUT R18, R18, 0x2, RZ, 0xfc, !PT ;  /* 0x0000000212127812 */ /* 0x000fc800078efcff */
[----:B------:R-:W-:-:S13]  /*6c90*/  ISETP.NE.AND P0, PT, R18, 0x3, PT ;  /* 0x000000031200780c */ /* 0x000fda0003f05270 */
[----:B------:R-:W-:Y:S05]  /*6ca0*/  @!P0 BRA `(.L_x_178) ;  /* 0x0000000000048947 */ /* 0x000fea0003800000 */
[----:B------:R-:W-:Y:S01]  /*6cb0*/  BPT.TRAP 0x1 ;  /* 0x000000040000795c */ /* 0x000fe20000300000 */
.L_x_178:
[----:B------:R-:W0:Y:S01]  /*6cc0*/  S2R R3, SR_CgaCtaId ;  /* 0x0000000000037919 */ /* 0x000e220000008800 */
[----:B------:R-:W-:-:S04]  /*6cd0*/  MOV R2, 0x400 ;  /* 0x0000040000027802 */ /* 0x000fc80000000f00 */
[----:B0-----:R-:W-:Y:S02]  /*6ce0*/  LEA R3, R3, R2, 0x18 ;  /* 0x0000000203037211 */ /* 0x001fe400078ec0ff */
[----:B------:R-:W-:-:S03]  /*6cf0*/  SHF.L.U32 R2, R0, 0x1f, RZ ;  /* 0x0000001f00027819 */ /* 0x000fc600000006ff */
[----:B------:R-:W-:-:S04]  /*6d00*/  VIADD R3, R3, 0x38 ;  /* 0x0000003803037836 */ /* 0x000fc80000000000 */
[C---:B------:R-:W-:Y:S02]  /*6d10*/  IMAD R7, R12.reuse, 0x8, R3 ;  /* 0x000000080c077824 */ /* 0x040fe400078e0203 */
[----:B------:R-:W-:Y:S02]  /*6d20*/  VIADD R12, R12, 0x1 ;  /* 0x000000010c0c7836 */ /* 0x000fe40000000000 */
[----:B------:R-:W0:Y:S03]  /*6d30*/  SYNCS.PHASECHK.TRANS64.TRYWAIT P0, [R7+URZ], R2 ;  /* 0x00000002070075a7 */ /* 0x000e26000800017f */
[----:B------:R-:W-:-:S04]  /*6d40*/  ISETP.NE.AND P1, PT, R12, 0x7, PT ;  /* 0x000000070c00780c */ /* 0x000fc80003f25270 */
[----:B------:R-:W-:Y:S02]  /*6d50*/  SEL R5, RZ, 0x1, P1 ;  /* 0x00000001ff057807 */ /* 0x000fe40000800000 */
[----:B------:R-:W-:Y:S02]  /*6d60*/  SEL R12, R12, RZ, P1 ;  /* 0x000000ff0c0c7207 */ /* 0x000fe40000800000 */
[----:B------:R-:W-:-:S03]  /*6d70*/  LOP3.LUT R5, R0, R5, RZ, 0x3c, !PT ;  /* 0x0000000500057212 */ /* 0x000fc600078e3cff */
[----:B------:R-:W-:Y:S01]  /*6d80*/  IMAD R9, R12, 0x8, R3 ;  /* 0x000000080c097824 */ /* 0x000fe200078e0203 */
[----:B------:R-:W-:Y:S01]  /*6d90*/  SHF.L.U32 R4, R5, 0x1f, RZ ;  /* 0x0000001f05047819 */ /* 0x000fe200000006ff */
[----:B0-----:R-:W-:Y:S06]  /*6da0*/  @!P0 BRA `(.L_x_179) ;  /* 0x00000004004c8947 */ /* 0x001fec0003800000 */
.L_x_193:
[----:B------:R-:W1:Y:S01]  /*6db0*/  SYNCS.PHASECHK.TRANS64.TRYWAIT P0, [R9+URZ], R4 ;  /* 0x00000004090075a7 */ /* 0x000e62000800017f */
[----:B------:R-:W-:-:S05]  /*6dc0*/  VIADD R0, R12, 0x1 ;  /* 0x000000010c007836 */ /* 0x000fca0000000000 */
[----:B------:R-:W-:-:S04]  /*6dd0*/  ISETP.NE.AND P1, PT, R0, 0x7, PT ;  /* 0x000000070000780c */ /* 0x000fc80003f25270 */
[----:B0-----:R-:W-:Y:S02]  /*6de0*/  SEL R2, RZ, 0x1, P1 ;  /* 0x00000001ff027807 */ /* 0x001fe40000800000 */
[----:B------:R-:W-:Y:S02]  /*6df0*/  SEL R0, R0, RZ, P1 ;  /* 0x000000ff00007207 */ /* 0x000fe40000800000 */
[----:B------:R-:W-:-:S03]  /*6e00*/  LOP3.LUT R7, R5, R2, RZ, 0x3c, !PT ;  /* 0x0000000205077212 */ /* 0x000fc600078e3cff */
[----:B------:R-:W-:Y:S01]  /*6e10*/  IMAD R6, R0, 0x8, R3 ;  /* 0x0000000800067824 */ /* 0x000fe200078e0203 */
[----:B------:R-:W-:Y:S01]  /*6e20*/  SHF.L.U32 R5, R7, 0x1f, RZ ;  /* 0x0000001f07057819 */ /* 0x000fe200000006ff */
[----:B-1----:R-:W-:Y:S06]  /*6e30*/  @!P0 BRA `(.L_x_180) ;  /* 0x00000004003c8947 */ /* 0x002fec0003800000 */
.L_x_194:
[----:B------:R-:W1:Y:S01]  /*6e40*/  SYNCS.PHASECHK.TRANS64.TRYWAIT P0, [R6+URZ], R5 ;  /* 0x00000005060075a7 */ /* 0x000e62000800017f */
[----:B------:R-:W-:-:S05]  /*6e50*/  VIADD R0, R0, 0x1 ;  /* 0x0000000100007836 */ /* 0x000fca0000000000 */
[----:B------:R-:W-:-:S04]  /*6e60*/  ISETP.NE.AND P1, PT, R0, 0x7, PT ;  /* 0x000000070000780c */ /* 0x000fc80003f25270 */
[----:B------:R-:W-:Y:S02]  /*6e70*/  SEL R2, RZ, 0x1, P1 ;  /* 0x00000001ff027807 */ /* 0x000fe40000800000 */
[----:B------:R-:W-:Y:S02]  /*6e80*/  SEL R0, R0, RZ, P1 ;  /* 0x000000ff00007207 */ /* 0x000fe40000800000 */
[----:B------:R-:W-:-:S03]  /*6e90*/  LOP3.LUT R7, R7, R2, RZ, 0x3c, !PT ;  /* 0x0000000207077212 */ /* 0x000fc600078e3cff */
[----:B0-----:R-:W-:Y:S01]  /*6ea0*/  IMAD R9, R0, 0x8, R3 ;  /* 0x0000000800097824 */ /* 0x001fe200078e0203 */
[----:B------:R-:W-:Y:S01]  /*6eb0*/  SHF.L.U32 R4, R7, 0x1f, RZ ;  /* 0x0000001f07047819 */ /* 0x000fe200000006ff */
[----:B-1----:R-:W-:Y:S06]  /*6ec0*/  @!P0 BRA `(.L_x_181) ;  /* 0x00000004002c8947 */ /* 0x002fec0003800000 */
.L_x_195:
        /* <DEDUP_REMOVED lines=9> */
.L_x_196:
        /* <DEDUP_REMOVED lines=9> */
.L_x_197:
[----:B------:R-:W1:Y:S01]  /*6ff0*/  SYNCS.PHASECHK.TRANS64.TRYWAIT P0, [R9+URZ], R4 ;  /* 0x00000004090075a7 */ /* 0x000e62000800017f */
[----:B------:R-:W-:-:S05]  /*7000*/  VIADD R0, R0, 0x1 ;  /* 0x0000000100007836 */ /* 0x000fca0000000000 */
[----:B------:R-:W-:-:S04]  /*7010*/  ISETP.NE.AND P1, PT, R0, 0x7, PT ;  /* 0x000000070000780c */ /* 0x000fc80003f25270 */
[----:B------:R-:W-:Y:S02]  /*7020*/  SEL R2, RZ, 0x1, P1 ;  /* 0x00000001ff027807 */ /* 0x000fe40000800000 */
[----:B------:R-:W-:Y:S02]  /*7030*/  SEL R0, R0, RZ, P1 ;  /* 0x000000ff00007207 */ /* 0x000fe40000800000 */
[----:B------:R-:W-:Y:S01]  /*7040*/  LOP3.LUT R2, R7, R2, RZ, 0x3c, !PT ;  /* 0x0000000207027212 */ /* 0x000fe200078e3cff */
[----:B-1----:R-:W-:Y:S06]  /*7050*/  @!P0 BRA `(.L_x_184) ;  /* 0x0000000400048947 */ /* 0x002fec0003800000 */
.L_x_198:
[----:B------:R-:W-:Y:S01]  /*7060*/  IMAD R3, R0, 0x8, R3 ;  /* 0x0000000800037824 */ /* 0x000fe200078e0203 */
[----:B------:R-:W-:-:S07]  /*7070*/  SHF.L.U32 R0, R2, 0x1f, RZ ;  /* 0x0000001f02007819 */ /* 0x000fce00000006ff */
.L_x_185:
[----:B--2---:R2:W3:Y:S02]  /*7080*/  SYNCS.PHASECHK.TRANS64.TRYWAIT P0, [R3+URZ], R0 ;  /* 0x00000000030075a7 */ /* 0x0044e4000800017f */
[----:B---3--:R-:W-:Y:S05]  /*7090*/  @!P0 NANOSLEEP.SYNCS 0x989680 ;  /* 0x009896800000895d */ /* 0x008fea0003900000 */
[----:B------:R-:W3:Y:S02]  /*70a0*/  @!P0 SYNCS.PHASECHK.TRANS64 P0, [R3+URZ], R0 ;  /* 0x00000000030085a7 */ /* 0x000ee4000800007f */
[----:B---3--:R-:W-:Y:S05]  /*70b0*/  @!P0 BRA `(.L_x_185) ;  /* 0xfffffffc00f08947 */ /* 0x008fea000383ffff */
.L_x_177:
[----:B------:R-:W-:Y:S05]  /*70c0*/  BSYNC B0 ;  /* 0x0000000000007941 */ /* 0x000fea0003800000 */
.L_x_176:
[----:B------:R-:W-:Y:S05]  /*70d0*/  EXIT ;  /* 0x000000000000794d */ /* 0x000fea0003800000 */
.L_x_17:
[----:B-1----:R1:W2:Y:S02]  /*70e0*/  SYNCS.PHASECHK.TRANS64.TRYWAIT P1, [R3+URZ], R0 ;  /* 0x00000000030075a7 */ /* 0x0022a4000802017f */
[----:B--2---:R-:W-:Y:S05]  /*70f0*/  @!P1 NANOSLEEP.SYNCS 0x989680 ;  /* 0x009896800000995d */ /* 0x004fea0003900000 */
[----:B------:R-:W2:Y:S02]  /*7100*/  @!P1 SYNCS.PHASECHK.TRANS64 P1, [R3+URZ], R0 ;  /* 0x00000000030095a7 */ /* 0x000ea4000802007f */
[----:B--2---:R-:W-:Y:S05]  /*7110*/  @!P1 BRA `(.L_x_17) ;  /* 0xfffffffc00f09947 */ /* 0x004fea000383ffff */
[----:B------:R-:W-:Y:S05]  /*7120*/  BRA `(.L_x_16) ;  /* 0xffffffa000f87947 */ /* 0x000fea000383ffff */
.L_x_22:
[----:B-1----:R-:W-:-:S04]  /*7130*/  IMAD.U32 R4, RZ, RZ, UR7 ;  /* 0x00000007ff047e24 */ /* 0x002fc8000f8e00ff */
[----:B------:R1:W2:Y:S03]  /*7140*/  SYNCS.PHASECHK.TRANS64.TRYWAIT P1, [R4+URZ], R3 ;  /* 0x00000003040075a7 */ /* 0x0002a6000802017f */
[----:B--2---:R-:W-:Y:S05]  /*7150*/  @!P1 NANOSLEEP.SYNCS 0x989680 ;  /* 0x009896800000995d */ /* 0x004fea0003900000 */
[----:B------:R-:W2:Y:S02]  /*7160*/  @!P1 SYNCS.PHASECHK.TRANS64 P1, [R4+URZ], R3 ;  /* 0x00000003040095a7 */ /* 0x000ea4000802007f */
[----:B--2---:R-:W-:Y:S05]  /*7170*/  @!P1 BRA `(.L_x_22) ;  /* 0xfffffffc00ec9947 */ /* 0x004fea000383ffff */
[----:B------:R-:W-:Y:S05]  /*7180*/  BRA `(.L_x_21) ;  /* 0xffffffa400c47947 */ /* 0x000fea000383ffff */
.L_x_163:
[----:B------:R-:W-:Y:S01]  /*7190*/  BSSY B1, `(.L_x_186) ;  /* 0x0000006000017945 */ /* 0x000fe20003800000 */
[----:B------:R-:W-:-:S07]  /*71a0*/  IMAD.MOV.U32 R15, RZ, RZ, -0x1 ;  /* 0xffffffffff0f7424 */ /* 0x000fce00078e00ff */
[----:B------:R-:W-:Y:S05]  /*71b0*/  WARPSYNC.COLLECTIVE R15, `(.L_x_187) ;  /* 0x000000000f0c7348 */ /* 0x000fea0003c00000 */
[----:B------:R-:W-:Y:S02]  /*71c0*/  ELECT P6, UR62, PT ;  /* 0x00000000003e782f */ /* 0x000fe400038c0000 */
[----:B------:R-:W-:Y:S01]  /*71d0*/  MOV R14, UR62 ;  /* 0x0000003e000e7c02 */ /* 0x000fe20008000f00 */
[----:B------:R-:W-:Y:S10]  /*71e0*/  ENDCOLLECTIVE ;  /* 0x000000000000791b */ /* 0x000ff40003800000 */
.L_x_187:
[----:B------:R-:W-:Y:S05]  /*71f0*/  BSYNC B1 ;  /* 0x0000000000017941 */ /* 0x000fea0003800000 */
.L_x_186:
[----:B------:R-:W-:Y:S05]  /*7200*/  BRA `(.L_x_188) ;  /* 0xffffffec00dc7947 */ /* 0x000fea000383ffff */
.L_x_166:
[----:B0-----:R0:W1:Y:S02]  /*7210*/  SYNCS.PHASECHK.TRANS64.TRYWAIT P1, [R14+URZ+0x38], R7 ;  /* 0x000038070e0075a7 */ /* 0x001064000802017f */
[----:B-1----:R-:W-:Y:S05]  /*7220*/  @!P1 NANOSLEEP.SYNCS 0x989680 ;  /* 0x009896800000995d */ /* 0x002fea0003900000 */
[----:B------:R-:W1:Y:S02]  /*7230*/  @!P1 SYNCS.PHASECHK.TRANS64 P1, [R14+URZ+0x38], R7 ;  /* 0x000038070e0095a7 */ /* 0x000e64000802007f */
[----:B-1----:R-:W-:Y:S05]  /*7240*/  @!P1 BRA `(.L_x_166) ;  /* 0xfffffffc00f09947 */ /* 0x002fea000383ffff */
[----:B------:R-:W-:Y:S05]  /*7250*/  BRA `(.L_x_189) ;  /* 0xfffffff000107947 */ /* 0x000fea000383ffff */
.L_x_175:
[----:B------:R-:W-:Y:S01]  /*7260*/  BSSY B0, `(.L_x_190) ;  /* 0x0000006000007945 */ /* 0x000fe20003800000 */
[----:B------:R-:W-:-:S07]  /*7270*/  IMAD.MOV.U32 R15, RZ, RZ, -0x1 ;  /* 0xffffffffff0f7424 */ /* 0x000fce00078e00ff */
[----:B------:R-:W-:Y:S05]  /*7280*/  WARPSYNC.COLLECTIVE R15, `(.L_x_191) ;  /* 0x000000000f0c7348 */ /* 0x000fea0003c00000 */
[----:B------:R-:W-:Y:S02]  /*7290*/  ELECT P6, UR62, PT ;  /* 0x00000000003e782f */ /* 0x000fe400038c0000 */
[----:B------:R-:W-:Y:S01]  /*72a0*/  MOV R14, UR62 ;  /* 0x0000003e000e7c02 */ /* 0x000fe20008000f00 */
[----:B------:R-:W-:Y:S10]  /*72b0*/  ENDCOLLECTIVE ;  /* 0x000000000000791b */ /* 0x000ff40003800000 */
.L_x_191:
[----:B------:R-:W-:Y:S05]  /*72c0*/  BSYNC B0 ;  /* 0x0000000000007941 */ /* 0x000fea0003800000 */
.L_x_190:
[----:B------:R-:W-:Y:S05]  /*72d0*/  BRA `(.L_x_192) ;  /* 0xfffffff800607947 */ /* 0x000fea000383ffff */
.L_x_179:
[----:B0-----:R0:W1:Y:S02]  /*72e0*/  SYNCS.PHASECHK.TRANS64.TRYWAIT P0, [R7+URZ], R2 ;  /* 0x00000002070075a7 */ /* 0x001064000800017f */
[----:B-1----:R-:W-:Y:S05]  /*72f0*/  @!P0 NANOSLEEP.SYNCS 0x989680 ;  /* 0x009896800000895d */ /* 0x002fea0003900000 */
[----:B------:R-:W1:Y:S02]  /*7300*/  @!P0 SYNCS.PHASECHK.TRANS64 P0, [R7+URZ], R2 ;  /* 0x00000002070085a7 */ /* 0x000e64000800007f */
[----:B-1----:R-:W-:Y:S05]  /*7310*/  @!P0 BRA `(.L_x_179) ;  /* 0xfffffffc00f08947 */ /* 0x002fea000383ffff */
[----:B------:R-:W-:Y:S05]  /*7320*/  BRA `(.L_x_193) ;  /* 0xfffffff800a07947 */ /* 0x000fea000383ffff */
.L_x_180:
[----:B0-----:R0:W1:Y:S02]  /*7330*/  SYNCS.PHASECHK.TRANS64.TRYWAIT P0, [R9+URZ], R4 ;  /* 0x00000004090075a7 */ /* 0x001064000800017f */
[----:B-1----:R-:W-:Y:S05]  /*7340*/  @!P0 NANOSLEEP.SYNCS 0x989680 ;  /* 0x009896800000895d */ /* 0x002fea0003900000 */
[----:B------:R-:W1:Y:S02]  /*7350*/  @!P0 SYNCS.PHASECHK.TRANS64 P0, [R9+URZ], R4 ;  /* 0x00000004090085a7 */ /* 0x000e64000800007f */
[----:B-1----:R-:W-:Y:S05]  /*7360*/  @!P0 BRA `(.L_x_180) ;  /* 0xfffffffc00f08947 */ /* 0x002fea000383ffff */
[----:B------:R-:W-:Y:S05]  /*7370*/  BRA `(.L_x_194) ;  /* 0xfffffff800b07947 */ /* 0x000fea000383ffff */
.L_x_181:
[----:B0-----:R0:W1:Y:S02]  /*7380*/  SYNCS.PHASECHK.TRANS64.TRYWAIT P0, [R6+URZ], R5 ;  /* 0x00000005060075a7 */ /* 0x001064000800017f */
[----:B-1----:R-:W-:Y:S05]  /*7390*/  @!P0 NANOSLEEP.SYNCS 0x989680 ;  /* 0x009896800000895d */ /* 0x002fea0003900000 */
[----:B------:R-:W1:Y:S02]  /*73a0*/  @!P0 SYNCS.PHASECHK.TRANS64 P0, [R6+URZ], R5 ;  /* 0x00000005060085a7 */ /* 0x000e64000800007f */
[----:B-1----:R-:W-:Y:S05]  /*73b0*/  @!P0 BRA `(.L_x_181) ;  /* 0xfffffffc00f08947 */ /* 0x002fea000383ffff */
[----:B------:R-:W-:Y:S05]  /*73c0*/  BRA `(.L_x_195) ;  /* 0xfffffff800c07947 */ /* 0x000fea000383ffff */
.L_x_182:
[----:B0-----:R0:W1:Y:S02]  /*73d0*/  SYNCS.PHASECHK.TRANS64.TRYWAIT P0, [R9+URZ], R4 ;  /* 0x00000004090075a7 */ /* 0x001064000800017f */
[----:B-1----:R-:W-:Y:S05]  /*73e0*/  @!P0 NANOSLEEP.SYNCS 0x989680 ;  /* 0x009896800000895d */ /* 0x002fea0003900000 */
[----:B------:R-:W1:Y:S02]  /*73f0*/  @!P0 SYNCS.PHASECHK.TRANS64 P0, [R9+URZ], R4 ;  /* 0x00000004090085a7 */ /* 0x000e64000800007f */
[----:B-1----:R-:W-:Y:S05]  /*7400*/  @!P0 BRA `(.L_x_182) ;  /* 0xfffffffc00f08947 */ /* 0x002fea000383ffff */
[----:B------:R-:W-:Y:S05]  /*7410*/  BRA `(.L_x_196) ;  /* 0xfffffff800d07947 */ /* 0x000fea000383ffff */
.L_x_183:
[----:B0-----:R0:W1:Y:S02]  /*7420*/  SYNCS.PHASECHK.TRANS64.TRYWAIT P0, [R6+URZ], R5 ;  /* 0x00000005060075a7 */ /* 0x001064000800017f */
[----:B-1----:R-:W-:Y:S05]  /*7430*/  @!P0 NANOSLEEP.SYNCS 0x989680 ;  /* 0x009896800000895d */ /* 0x002fea0003900000 */
[----:B------:R-:W1:Y:S02]  /*7440*/  @!P0 SYNCS.PHASECHK.TRANS64 P0, [R6+URZ], R5 ;  /* 0x00000005060085a7 */ /* 0x000e64000800007f */
[----:B-1----:R-:W-:Y:S05]  /*7450*/  @!P0 BRA `(.L_x_183) ;  /* 0xfffffffc00f08947 */ /* 0x002fea000383ffff */
[----:B------:R-:W-:Y:S05]  /*7460*/  BRA `(.L_x_197) ;  /* 0xfffffff800e07947 */ /* 0x000fea000383ffff */
.L_x_184:
[----:B-1----:R1:W2:Y:S02]  /*7470*/  SYNCS.PHASECHK.TRANS64.TRYWAIT P0, [R9+URZ], R4 ;  /* 0x00000004090075a7 */ /* 0x0022a4000800017f */
[----:B--2---:R-:W-:Y:S05]  /*7480*/  @!P0 NANOSLEEP.SYNCS 0x989680 ;  /* 0x009896800000895d */ /* 0x004fea0003900000 */
[----:B------:R-:W2:Y:S02]  /*7490*/  @!P0 SYNCS.PHASECHK.TRANS64 P0, [R9+URZ], R4 ;  /* 0x00000004090085a7 */ /* 0x000ea4000800007f */
[----:B--2---:R-:W-:Y:S05]  /*74a0*/  @!P0 BRA `(.L_x_184) ;  /* 0xfffffffc00f08947 */ /* 0x004fea000383ffff */
[----:B------:R-:W-:Y:S05]  /*74b0*/  BRA `(.L_x_198) ;  /* 0xfffffff800e87947 */ /* 0x000fea000383ffff */
.L_x_199:
[----:B------:R-:W-:-:S00]  /*74c0*/  BRA `(.L_x_199) ;  /* 0xfffffffc00fc7947 */ /* 0x000fc0000383ffff */
[----:B------:R-:W-:-:S00]  /*74d0*/  NOP ;  /* 0x0000000000007918 */ /* 0x000fc00000000000 */
        /* <DEDUP_REMOVED lines=10> */
.L_x_200:


//--------------------- .nv.global.init           --------------------------
	.section	.nv.global.init,"aw",@progbits
.nv.global.init:
	.type		$str$22,@object
	.size		$str$22,($str$23 - $str$22)
$str$22:
        /*0000*/ 	.byte	0x6b, 0x5f, 0x74, 0x69, 0x6c, 0x65, 0x5f, 0x63, 0x6f, 0x75, 0x6e, 0x74, 0x20, 0x3e, 0x3d, 0x20
        /*0010*/ 	.byte	0x31, 0x00
	.type		$str$23,@object
	.size		$str$23,(__unnamed_1 - $str$23)
$str$23:
        /*0012*/ 	.byte	0x2f, 0x74, 0x6d, 0x70, 0x2f, 0x63, 0x75, 0x74, 0x6c, 0x61, 0x73, 0x73, 0x5f, 0x73, 0x77, 0x65
        /*0022*/ 	.byte	0x65, 0x70, 0x5f, 0x73, 0x72, 0x63, 0x2f, 0x69, 0x6e, 0x63, 0x6c, 0x75, 0x64, 0x65, 0x2f, 0x63
        /*0032*/ 	.byte	0x75, 0x74, 0x6c, 0x61, 0x73, 0x73, 0x2f, 0x67, 0x65, 0x6d, 0x6d, 0x2f, 0x63, 0x6f, 0x6c, 0x6c
        /*0042*/ 	.byte	0x65, 0x63, 0x74, 0x69, 0x76, 0x65, 0x2f, 0x73, 0x6d, 0x39, 0x30, 0x5f, 0x6d, 0x6d, 0x61, 0x5f
        /*0052*/ 	.byte	0x74, 0x6d, 0x61, 0x5f, 0x67, 0x6d, 0x6d, 0x61, 0x5f, 0x73, 0x73, 0x5f, 0x77, 0x61, 0x72, 0x70
        /*0062*/ 	.byte	0x73, 0x70, 0x65, 0x63, 0x69, 0x61, 0x6c, 0x69, 0x7a, 0x65, 0x64, 0x2e, 0x68, 0x70, 0x70, 0x00
	.type		__unnamed_1,@object
	.size		__unnamed_1,(.L_0 - __unnamed_1)
__unnamed_1:
        /*0072*/ 	.byte	0x76, 0x6f, 0x69, 0x64, 0x20, 0x63, 0x75, 0x74, 0x6c, 0x61, 0x73, 0x73, 0x3a, 0x3a, 0x67, 0x65
        /* <DEDUP_REMOVED lines=175> */
        /*0b72*/ 	.byte	0x79, 0x5d, 0x00
.L_0:


//--------------------- .nv.shared._ZN7cutlass13device_kernelINS_4gemm6kernel13GemmUniversalIN4cute5tupleIJiiiiEEENS1_10collective13CollectiveMmaINS1_34MainloopSm90TmaGmmaWarpSpecializedILi7ENS5_IJNS4_1CILi1EEESB_SB_EEENS1_35KernelTmaWarpSpecializedCooperativeEEENS5_IJNSA_ILi128EEESF_NSA_ILi32EEEEEEfNS5_IJlSB_lEEEfSI_NS4_8TiledMMAINS4_8MMA_AtomIJNS4_4SM904GMMA30MMA_64x128x8_F32TF32TF32_SS_TNILNSM_7ScaleInE1ELSO_1EEEEEENS4_6LayoutINS5_IJNSA_ILi2EEESB_SB_EEENS5_IJSB_NSA_ILi0EEESU_EEEEENS5_IJNS4_10UnderscoreESX_SX_EEEEENS4_13SM90_TMA_LOADENS4_14ComposedLayoutINS4_7SwizzleILi3ELi4ELi3EEENS4_18smem_ptr_flag_bitsILi32EEENSR_INS5_IJNSA_ILi8EEESG_EEENS5_IJSG_SB_EEEEEEEvNS4_8identityES10_S1A_vS1B_EENS_8epilogue10collective6detail29Sm90TmaWarpSpecializedAdapterINS1E_15DefaultEpilogueIfSI_SI_NS1D_6thread17LinearCombinationIfLi1EffLNS1I_9ScaleType4KindE0ELNS_15FloatRoundStyleE2EfEENS1_15EpilogueDefaultEEEEEvvEEEEvNT_6ParamsE --------------------------
	.section	.nv.shared._ZN7cutlass13device_kernelINS_4gemm6kernel13GemmUniversalIN4cute5tupleIJiiiiEEENS1_10collective13CollectiveMmaINS1_34MainloopSm90TmaGmmaWarpSpecializedILi7ENS5_IJNS4_1CILi1EEESB_SB_EEENS1_35KernelTmaWarpSpecializedCooperativeEEENS5_IJNSA_ILi128EEESF_NSA_ILi32EEEEEEfNS5_IJlSB_lEEEfSI_NS4_8TiledMMAINS4_8MMA_AtomIJNS4_4SM904GMMA30MMA_64x128x8_F32TF32TF32_SS_TNILNSM_7ScaleInE1ELSO_1EEEEEENS4_6LayoutINS5_IJNSA_ILi2EEESB_SB_EEENS5_IJSB_NSA_ILi0EEESU_EEEEENS5_IJNS4_10UnderscoreESX_SX_EEEEENS4_13SM90_TMA_LOADENS4_14ComposedLayoutINS4_7SwizzleILi3ELi4ELi3EEENS4_18smem_ptr_flag_bitsILi32EEENSR_INS5_IJNSA_ILi8EEESG_EEENS5_IJSG_SB_EEEEEEEvNS4_8identityES10_S1A_vS1B_EENS_8epilogue10collective6detail29Sm90TmaWarpSpecializedAdapterINS1E_15DefaultEpilogueIfSI_SI_NS1D_6thread17LinearCombinationIfLi1EffLNS1I_9ScaleType4KindE0ELNS_15FloatRoundStyleE2EfEENS1_15EpilogueDefaultEEEEEvvEEEEvNT_6ParamsE,"aw",@nobits
	.sectionflags	@""
	.align	16
	.zero		1024


//--------------------- .nv.shared.reserved.0     --------------------------
	.section	.nv.shared.reserved.0,"aw",@nobits
	.weak		__nv_reservedSMEM_offset_0_alias
	.size		__nv_reservedSMEM_offset_0_alias, 0, 0
	.other		__nv_reservedSMEM_offset_0_alias,@"STO_CUDA_RESERVED_SHARED STV_DEFAULT"
__nv_reservedSMEM_offset_0_alias:
	.zero		0


//--------------------- .nv.global                --------------------------
	.section	.nv.global,"aw",@nobits
.nv.global:
	.type		_ZN40_INTERNAL_d6ec0faf_4_k_cu_0d45e603_200364cute1_E,@object
	.size		_ZN40_INTERNAL_d6ec0faf_4_k_cu_0d45e603_200364cute1_E,(_ZN40_INTERNAL_d6ec0faf_4_k_cu_0d45e603_200364cuda3std3__45__cpo6cbeginE - _ZN40_INTERNAL_d6ec0faf_4_k_cu_0d45e603_200364cute1_E)
_ZN40_INTERNAL_d6ec0faf_4_k_cu_0d45e603_200364cute1_E:
	.zero		1
	.type		_ZN40_INTERNAL_d6ec0faf_4_k_cu_0d45e603_200364cuda3std3__45__cpo6cbeginE,@object
	.size		_ZN40_INTERNAL_d6ec0faf_4_k_cu_0d45e603_200364cuda3std3__45__cpo6cbeginE,(_ZN40_INTERNAL_d6ec0faf_4_k_cu_0d45e603_200364cuda3std3__48in_placeE - _ZN40_INTERNAL_d6ec0faf_4_k_cu_0d45e603_200364cuda3std3__45__cpo6cbeginE)
_ZN40_INTERNAL_d6ec0faf_4_k_cu_0d45e603_200364cuda3std3__45__cpo6cbeginE:
	.zero		1
	.type		_ZN40_INTERNAL_d6ec0faf_4_k_cu_0d45e603_200364cuda3std3__48in_placeE,@object
	.size		_ZN40_INTERNAL_d6ec0faf_4_k_cu_0d45e603_200364cuda3std3__48in_placeE,(_ZN40_INTERNAL_d6ec0faf_4_k_cu_0d45e603_200364cuda3std6ranges3__45__cpo9iter_moveE - _ZN40_INTERNAL_d6ec0faf_4_k_cu_0d45e603_200364cuda3std3__48in_placeE)
_ZN40_INTERNAL_d6ec0faf_4_k_cu_0d45e603_200364cuda3std3__48in_placeE:
	.zero		1
	.type		_ZN40_INTERNAL_d6ec0faf_4_k_cu_0d45e603_200364cuda3std6ranges3__45__cpo9iter_moveE,@object
	.size		_ZN40_INTERNAL_d6ec0faf_4_k_cu_0d45e603_200364cuda3std6ranges3__45__cpo9iter_moveE,(_ZN40_INTERNAL_d6ec0faf_4_k_cu_0d45e603_200364cuda3std3__45__cpo5beginE - _ZN40_INTERNAL_d6ec0faf_4_k_cu_0d45e603_200364cuda3std6ranges3__45__cpo9iter_moveE)
_ZN40_INTERNAL_d6ec0faf_4_k_cu_0d45e603_200364cuda3std6ranges3__45__cpo9iter_moveE:
	.zero		1
	.type		_ZN40_INTERNAL_d6ec0faf_4_k_cu_0d45e603_200364cuda3std3__45__cpo5beginE,@object
	.size		_ZN40_INTERNAL_d6ec0faf_4_k_cu_0d45e603_200364cuda3std3__45__cpo5beginE,(_ZN40_INTERNAL_d6ec0faf_4_k_cu_0d45e603_200364cuda3std3__442_GLOBAL__N__d6ec0faf_4_k_cu_0d45e603_200366ignoreE - _ZN40_INTERNAL_d6ec0faf_4_k_cu_0d45e603_200364cuda3std3__45__cpo5beginE)
_ZN40_INTERNAL_d6ec0faf_4_k_cu_0d45e603_200364cuda3std3__45__cpo5beginE:
	.zero		1
	.type		_ZN40_INTERNAL_d6ec0faf_4_k_cu_0d45e603_200364cuda3std3__442_GLOBAL__N__d6ec0faf_4_k_cu_0d45e603_200366ignoreE,@object
	.size		_ZN40_INTERNAL_d6ec0faf_4_k_cu_0d45e603_200364cuda3std3__442_GLOBAL__N__d6ec0faf_4_k_cu_0d45e603_200366ignoreE,(_ZN40_INTERNAL_d6ec0faf_4_k_cu_0d45e603_200364cute7productE - _ZN40_INTERNAL_d6ec0faf_4_k_cu_0d45e603_200364cuda3std3__442_GLOBAL__N__d6ec0faf_4_k_cu_0d45e603_200366ignoreE)
_ZN40_INTERNAL_d6ec0faf_4_k_cu_0d45e603_200364cuda3std3__442_GLOBAL__N__d6ec0faf_4_k_cu_0d45e603_200366ignoreE:
	.zero		1
	.type		_ZN40_INTERNAL_d6ec0faf_4_k_cu_0d45e603_200364cute7productE,@object
	.size		_ZN40_INTERNAL_d6ec0faf_4_k_cu_0d45e603_200364cute7productE,(_ZN40_INTERNAL_d6ec0faf_4_k_cu_0d45e603_200364cuda3std3__45__cpo3endE - _ZN40_INTERNAL_d6ec0faf_4_k_cu_0d45e603_200364cute7productE)
_ZN40_INTERNAL_d6ec0faf_4_k_cu_0d45e603_200364cute7productE:
	.zero		1
	.type		_ZN40_INTERNAL_d6ec0faf_4_k_cu_0d45e603_200364cuda3std3__45__cpo3endE,@object
	.size		_ZN40_INTERNAL_d6ec0faf_4_k_cu_0d45e603_200364cuda3std3__45__cpo3endE,(_ZN40_INTERNAL_d6ec0faf_4_k_cu_0d45e603_200364cuda3std3__419piecewise_constructE - _ZN40_INTERNAL_d6ec0faf_4_k_cu_0d45e603_200364cuda3std3__45__cpo3endE)
_ZN40_INTERNAL_d6ec0faf_4_k_cu_0d45e603_200364cuda3std3__45__cpo3endE:
	.zero		1
	.type		_ZN40_INTERNAL_d6ec0faf_4_k_cu_0d45e603_200364cuda3std3__419piecewise_constructE,@object
	.size		_ZN40_INTERNAL_d6ec0faf_4_k_cu_0d45e603_200364cuda3std3__419piecewise_constructE,(_ZN40_INTERNAL_d6ec0faf_4_k_cu_0d45e603_200364cuda3std3__45__cpo4cendE - _ZN40_INTERNAL_d6ec0faf_4_k_cu_0d45e603_200364cuda3std3__419piecewise_constructE)
_ZN40_INTERNAL_d6ec0faf_4_k_cu_0d45e603_200364cuda3std3__419piecewise_constructE:
	.zero		1
	.type		_ZN40_INTERNAL_d6ec0faf_4_k_cu_0d45e603_200364cuda3std3__45__cpo4cendE,@object
	.size		_ZN40_INTERNAL_d6ec0faf_4_k_cu_0d45e603_200364cuda3std3__45__cpo4cendE,(_ZN40_INTERNAL_d6ec0faf_4_k_cu_0d45e603_200364cuda3std6ranges3__45__cpo4swapE - _ZN40_INTERNAL_d6ec0faf_4_k_cu_0d45e603_200364cuda3std3__45__cpo4cendE)
_ZN40_INTERNAL_d6ec0faf_4_k_cu_0d45e603_200364cuda3std3__45__cpo4cendE:
	.zero		1
	.type		_ZN40_INTERNAL_d6ec0faf_4_k_cu_0d45e603_200364cuda3std6ranges3__45__cpo4swapE,@object
	.size		_ZN40_INTERNAL_d6ec0faf_4_k_cu_0d45e603_200364cuda3std6ranges3__45__cpo4swapE,(.L_8 - _ZN40_INTERNAL_d6ec0faf_4_k_cu_0d45e603_200364cuda3std6ranges3__45__cpo4swapE)
_ZN40_INTERNAL_d6ec0faf_4_k_cu_0d45e603_200364cuda3std6ranges3__45__cpo4swapE:
	.zero		1
.L_8:


//--------------------- .nv.constant0._ZN7cutlass13device_kernelINS_4gemm6kernel13GemmUniversalIN4cute5tupleIJiiiiEEENS1_10collective13CollectiveMmaINS1_34MainloopSm90TmaGmmaWarpSpecializedILi7ENS5_IJNS4_1CILi1EEESB_SB_EEENS1_35KernelTmaWarpSpecializedCooperativeEEENS5_IJNSA_ILi128EEESF_NSA_ILi32EEEEEEfNS5_IJlSB_lEEEfSI_NS4_8TiledMMAINS4_8MMA_AtomIJNS4_4SM904GMMA30MMA_64x128x8_F32TF32TF32_SS_TNILNSM_7ScaleInE1ELSO_1EEEEEENS4_6LayoutINS5_IJNSA_ILi2EEESB_SB_EEENS5_IJSB_NSA_ILi0EEESU_EEEEENS5_IJNS4_10UnderscoreESX_SX_EEEEENS4_13SM90_TMA_LOADENS4_14ComposedLayoutINS4_7SwizzleILi3ELi4ELi3EEENS4_18smem_ptr_flag_bitsILi32EEENSR_INS5_IJNSA_ILi8EEESG_EEENS5_IJSG_SB_EEEEEEEvNS4_8identityES10_S1A_vS1B_EENS_8epilogue10collective6detail29Sm90TmaWarpSpecializedAdapterINS1E_15DefaultEpilogueIfSI_SI_NS1D_6thread17LinearCombinationIfLi1EffLNS1I_9ScaleType4KindE0ELNS_15FloatRoundStyleE2EfEENS1_15EpilogueDefaultEEEEEvvEEEEvNT_6ParamsE --------------------------
	.section	.nv.constant0._ZN7cutlass13device_kernelINS_4gemm6kernel13GemmUniversalIN4cute5tupleIJiiiiEEENS1_10collective13CollectiveMmaINS1_34MainloopSm90TmaGmmaWarpSpecializedILi7ENS5_IJNS4_1CILi1EEESB_SB_EEENS1_35KernelTmaWarpSpecializedCooperativeEEENS5_IJNSA_ILi128EEESF_NSA_ILi32EEEEEEfNS5_IJlSB_lEEEfSI_NS4_8TiledMMAINS4_8MMA_AtomIJNS4_4SM904GMMA30MMA_64x128x8_F32TF32TF32_SS_TNILNSM_7ScaleInE1ELSO_1EEEEEENS4_6LayoutINS5_IJNSA_ILi2EEESB_SB_EEENS5_IJSB_NSA_ILi0EEESU_EEEEENS5_IJNS4_10UnderscoreESX_SX_EEEEENS4_13SM90_TMA_LOADENS4_14ComposedLayoutINS4_7SwizzleILi3ELi4ELi3EEENS4_18smem_ptr_flag_bitsILi32EEENSR_INS5_IJNSA_ILi8EEESG_EEENS5_IJSG_SB_EEEEEEEvNS4_8identityES10_S1A_vS1B_EENS_8epilogue10collective6detail29Sm90TmaWarpSpecializedAdapterINS1E_15DefaultEpilogueIfSI_SI_NS1D_6thread17LinearCombinationIfLi1EffLNS1I_9ScaleType4KindE0ELNS_15FloatRoundStyleE2EfEENS1_15EpilogueDefaultEEEEEvvEEEEvNT_6ParamsE,"a",@progbits
	.sectionflags	@""
	.align	4
.nv.constant0._ZN7cutlass13device_kernelINS_4gemm6kernel13GemmUniversalIN4cute5tupleIJiiiiEEENS1_10collective13CollectiveMmaINS1_34MainloopSm90TmaGmmaWarpSpecializedILi7ENS5_IJNS4_1CILi1EEESB_SB_EEENS1_35KernelTmaWarpSpecializedCooperativeEEENS5_IJNSA_ILi128EEESF_NSA_ILi32EEEEEEfNS5_IJlSB_lEEEfSI_NS4_8TiledMMAINS4_8MMA_AtomIJNS4_4SM904GMMA30MMA_64x128x8_F32TF32TF32_SS_TNILNSM_7ScaleInE1ELSO_1EEEEEENS4_6LayoutINS5_IJNSA_ILi2EEESB_SB_EEENS5_IJSB_NSA_ILi0EEESU_EEEEENS5_IJNS4_10UnderscoreESX_SX_EEEEENS4_13SM90_TMA_LOADENS4_14ComposedLayoutINS4_7SwizzleILi3ELi4ELi3EEENS4_18smem_ptr_flag_bitsILi32EEENSR_INS5_IJNSA_ILi8EEESG_EEENS5_IJSG_SB_EEEEEEEvNS4_8identityES10_S1A_vS1B_EENS_8epilogue10collective6detail29Sm90TmaWarpSpecializedAdapterINS1E_15DefaultEpilogueIfSI_SI_NS1D_6thread17LinearCombinationIfLi1EffLNS1I_9ScaleType4KindE0ELNS_15FloatRoundStyleE2EfEENS1_15EpilogueDefaultEEEEEvvEEEEvNT_6ParamsE:
	.zero		1664


//--------------------- SYMBOLS --------------------------

	.type		.nv.reservedSmem.offset0,@object
	.size		.nv.reservedSmem.offset0,0x4
	.type		__assertfail,@function
